// auto-generated by cutlass_sweep.gemm — config: {"arch": "sm_90", "cluster_m": 1, "cluster_n": 4, "dtype": "fp32", "dtype_b": "fp32", "layout": "nt", "stages": 0, "tile_k": 32, "tile_m": 128, "tile_n": 256}
#include "cutlass/cutlass.h"
#include "cutlass/gemm/collective/collective_builder.hpp"
#include "cutlass/gemm/device/gemm_universal_adapter.h"
#include "cutlass/gemm/kernel/gemm_universal.hpp"
#include "cutlass/epilogue/collective/collective_builder.hpp"

using ElemA = float;
using ElemB = float;
using ElemCD = float;
using Acc  = float;
using TileShape    = cute::Shape<cute::_128, cute::_256, cute::_32>;
using ClusterShape = cute::Shape<cute::_1, cute::_4, cute::_1>;

using CollectiveEpilogue = typename cutlass::epilogue::collective::CollectiveBuilder<
    cutlass::arch::Sm90, cutlass::arch::OpClassTensorOp,
    TileShape, ClusterShape,
    cutlass::epilogue::collective::EpilogueTileAuto,
    Acc, Acc,
    ElemCD, cutlass::layout::RowMajor, 128 / cutlass::sizeof_bits<ElemCD>::value,
    ElemCD, cutlass::layout::RowMajor, 128 / cutlass::sizeof_bits<ElemCD>::value,
    cutlass::epilogue::collective::EpilogueScheduleAuto
  >::CollectiveOp;

using CollectiveMainloop = typename cutlass::gemm::collective::CollectiveBuilder<
    cutlass::arch::Sm90, cutlass::arch::OpClassTensorOp,
    ElemA, cutlass::layout::RowMajor, 128 / cutlass::sizeof_bits<ElemA>::value,
    ElemB, cutlass::layout::ColumnMajor, 128 / cutlass::sizeof_bits<ElemB>::value,
    Acc,
    TileShape, ClusterShape,
    cutlass::gemm::collective::StageCountAutoCarveout<static_cast<int>(sizeof(typename CollectiveEpilogue::SharedStorage))>,
    cutlass::gemm::collective::KernelScheduleAuto
  >::CollectiveOp;

using GemmKernel = cutlass::gemm::kernel::GemmUniversal<
    cute::Shape<int,int,int,int>,
    CollectiveMainloop,
    CollectiveEpilogue
>;
using Gemm = cutlass::gemm::device::GemmUniversalAdapter<GemmKernel>;

// Force the device kernel symbol into the cubin without needing a host main.
auto* _anchor = &cutlass::device_kernel<GemmKernel>;


// ===== COMPILED SASS (sm_90a) =====

	.target	sm_90a

	.elftype	@"ET_EXEC"


//--------------------- .note.nv.tkinfo           --------------------------
	.section	.note.nv.tkinfo,"",@"SHT_NOTE"
	.sectionflags	@"SHF_NOTE_NV_TKINFO"
	.tkinfo
        /*0018*/ 	.word	0x00000002
        /*0030*/ 	.string	""
        /*0030*/ 	.string	"ptxas"
        /*0030*/ 	.string	"Cuda compilation tools, release 13.0, V13.0.88"
        /*0030*/ 	.string	"Build cuda_13.0.r13.0/compiler.36424714_0"
        /*0030*/ 	.string	"-arch sm_90a -m 64 "



//--------------------- .note.nv.cuinfo           --------------------------
	.section	.note.nv.cuinfo,"",@"SHT_NOTE"
	.sectionflags	@"SHF_NOTE_NV_CUINFO"
        /*0018*/ 	.short	0x0002
        /*001a*/ 	.short	0x005a
        /*001c*/ 	.short	0x0082
	.zero		2


//--------------------- .nv.info                  --------------------------
	.section	.nv.info,"",@"SHT_CUDA_INFO"
	.align	4


	//----- nvinfo : EIATTR_REGCOUNT
	.align		4
        /*0000*/ 	.byte	0x04, 0x2f
        /*0002*/ 	.short	(.L_15 - .L_14)
	.align		4
.L_14:
        /*0004*/ 	.word	index@(_ZN7cutlass13device_kernelINS_4gemm6kernel13GemmUniversalIN4cute5tupleIJiiiiEEENS1_10collective13CollectiveMmaINS1_34MainloopSm90TmaGmmaWarpSpecializedILi4ENS5_IJNS4_1CILi1EEENSA_ILi4EEESB_EEENS1_35KernelTmaWarpSpecializedCooperativeEEENS5_IJNSA_ILi128EEENSA_ILi256EEENSA_ILi32EEEEEEfNS5_IJlSB_lEEEfSK_NS4_8TiledMMAINS4_8MMA_AtomIJNS4_4SM904GMMA30MMA_64x256x8_F32TF32TF32_SS_TNILNSO_7ScaleInE1ELSQ_1EEEEEENS4_6LayoutINS5_IJNSA_ILi2EEESB_SB_EEENS5_IJSB_NSA_ILi0EEESW_EEEEENS5_IJNS4_10UnderscoreESZ_SZ_EEEEENS4_23SM90_TMA_LOAD_MULTICASTENS4_14ComposedLayoutINS4_7SwizzleILi3ELi4ELi3EEENS4_18smem_ptr_flag_bitsILi32EEENST_INS5_IJNSA_ILi8EEESI_EEENS5_IJSI_SB_EEEEEEEvNS4_8identityENS4_13SM90_TMA_LOADES1C_vS1D_EENS_8epilogue10collective6detail29Sm90TmaWarpSpecializedAdapterINS1H_15DefaultEpilogueIfSK_SK_NS1G_6thread17LinearCombinationIfLi1EffLNS1L_9ScaleType4KindE0ELNS_15FloatRoundStyleE2EfEENS1_15EpilogueDefaultEEEEEvvEEEEvNT_6ParamsE)
        /*0008*/ 	.word	0x000000a8


	//----- nvinfo : EIATTR_FRAME_SIZE
	.align		4
.L_15:
        /*000c*/ 	.byte	0x04, 0x11
        /*000e*/ 	.short	(.L_17 - .L_16)
	.align		4
.L_16:
        /*0010*/ 	.word	index@(_ZN7cutlass13device_kernelINS_4gemm6kernel13GemmUniversalIN4cute5tupleIJiiiiEEENS1_10collective13CollectiveMmaINS1_34MainloopSm90TmaGmmaWarpSpecializedILi4ENS5_IJNS4_1CILi1EEENSA_ILi4EEESB_EEENS1_35KernelTmaWarpSpecializedCooperativeEEENS5_IJNSA_ILi128EEENSA_ILi256EEENSA_ILi32EEEEEEfNS5_IJlSB_lEEEfSK_NS4_8TiledMMAINS4_8MMA_AtomIJNS4_4SM904GMMA30MMA_64x256x8_F32TF32TF32_SS_TNILNSO_7ScaleInE1ELSQ_1EEEEEENS4_6LayoutINS5_IJNSA_ILi2EEESB_SB_EEENS5_IJSB_NSA_ILi0EEESW_EEEEENS5_IJNS4_10UnderscoreESZ_SZ_EEEEENS4_23SM90_TMA_LOAD_MULTICASTENS4_14ComposedLayoutINS4_7SwizzleILi3ELi4ELi3EEENS4_18smem_ptr_flag_bitsILi32EEENST_INS5_IJNSA_ILi8EEESI_EEENS5_IJSI_SB_EEEEEEEvNS4_8identityENS4_13SM90_TMA_LOADES1C_vS1D_EENS_8epilogue10collective6detail29Sm90TmaWarpSpecializedAdapterINS1H_15DefaultEpilogueIfSK_SK_NS1G_6thread17LinearCombinationIfLi1EffLNS1L_9ScaleType4KindE0ELNS_15FloatRoundStyleE2EfEENS1_15EpilogueDefaultEEEEEvvEEEEvNT_6ParamsE)
        /*0014*/ 	.word	0x00000000


	//----- nvinfo : EIATTR_MIN_STACK_SIZE
	.align		4
.L_17:
        /*0018*/ 	.byte	0x04, 0x12
        /*001a*/ 	.short	(.L_19 - .L_18)
	.align		4
.L_18:
        /*001c*/ 	.word	index@(_ZN7cutlass13device_kernelINS_4gemm6kernel13GemmUniversalIN4cute5tupleIJiiiiEEENS1_10collective13CollectiveMmaINS1_34MainloopSm90TmaGmmaWarpSpecializedILi4ENS5_IJNS4_1CILi1EEENSA_ILi4EEESB_EEENS1_35KernelTmaWarpSpecializedCooperativeEEENS5_IJNSA_ILi128EEENSA_ILi256EEENSA_ILi32EEEEEEfNS5_IJlSB_lEEEfSK_NS4_8TiledMMAINS4_8MMA_AtomIJNS4_4SM904GMMA30MMA_64x256x8_F32TF32TF32_SS_TNILNSO_7ScaleInE1ELSQ_1EEEEEENS4_6LayoutINS5_IJNSA_ILi2EEESB_SB_EEENS5_IJSB_NSA_ILi0EEESW_EEEEENS5_IJNS4_10UnderscoreESZ_SZ_EEEEENS4_23SM90_TMA_LOAD_MULTICASTENS4_14ComposedLayoutINS4_7SwizzleILi3ELi4ELi3EEENS4_18smem_ptr_flag_bitsILi32EEENST_INS5_IJNSA_ILi8EEESI_EEENS5_IJSI_SB_EEEEEEEvNS4_8identityENS4_13SM90_TMA_LOADES1C_vS1D_EENS_8epilogue10collective6detail29Sm90TmaWarpSpecializedAdapterINS1H_15DefaultEpilogueIfSK_SK_NS1G_6thread17LinearCombinationIfLi1EffLNS1L_9ScaleType4KindE0ELNS_15FloatRoundStyleE2EfEENS1_15EpilogueDefaultEEEEEvvEEEEvNT_6ParamsE)
        /*0020*/ 	.word	0x00000000
.L_19:


//--------------------- .nv.compat                --------------------------
	.section	.nv.compat,"",@"SHT_CUDA_COMPAT_INFO"
	.align	4
        /*0000*/ 	.byte	0x02, 0x09, 0x01, 0x00, 0x02, 0x02, 0x04, 0x00, 0x02, 0x05, 0x05, 0x00, 0x03, 0x07, 0x01, 0x01
        /*0010*/ 	.byte	0x02, 0x03, 0x01, 0x00, 0x02, 0x06, 0x01, 0x00, 0x04, 0x0b, 0x08, 0x00, 0x00, 0x00, 0x00, 0x00
        /*0020*/ 	.byte	0x00, 0x00, 0x00, 0x00


//--------------------- .nv.info._ZN7cutlass13device_kernelINS_4gemm6kernel13GemmUniversalIN4cute5tupleIJiiiiEEENS1_10collective13CollectiveMmaINS1_34MainloopSm90TmaGmmaWarpSpecializedILi4ENS5_IJNS4_1CILi1EEENSA_ILi4EEESB_EEENS1_35KernelTmaWarpSpecializedCooperativeEEENS5_IJNSA_ILi128EEENSA_ILi256EEENSA_ILi32EEEEEEfNS5_IJlSB_lEEEfSK_NS4_8TiledMMAINS4_8MMA_AtomIJNS4_4SM904GMMA30MMA_64x256x8_F32TF32TF32_SS_TNILNSO_7ScaleInE1ELSQ_1EEEEEENS4_6LayoutINS5_IJNSA_ILi2EEESB_SB_EEENS5_IJSB_NSA_ILi0EEESW_EEEEENS5_IJNS4_10UnderscoreESZ_SZ_EEEEENS4_23SM90_TMA_LOAD_MULTICASTENS4_14ComposedLayoutINS4_7SwizzleILi3ELi4ELi3EEENS4_18smem_ptr_flag_bitsILi32EEENST_INS5_IJNSA_ILi8EEESI_EEENS5_IJSI_SB_EEEEEEEvNS4_8identityENS4_13SM90_TMA_LOADES1C_vS1D_EENS_8epilogue10collective6detail29Sm90TmaWarpSpecializedAdapterINS1H_15DefaultEpilogueIfSK_SK_NS1G_6thread17LinearCombinationIfLi1EffLNS1L_9ScaleType4KindE0ELNS_15FloatRoundStyleE2EfEENS1_15EpilogueDefaultEEEEEvvEEEEvNT_6ParamsE --------------------------
	.section	.nv.info._ZN7cutlass13device_kernelINS_4gemm6kernel13GemmUniversalIN4cute5tupleIJiiiiEEENS1_10collective13CollectiveMmaINS1_34MainloopSm90TmaGmmaWarpSpecializedILi4ENS5_IJNS4_1CILi1EEENSA_ILi4EEESB_EEENS1_35KernelTmaWarpSpecializedCooperativeEEENS5_IJNSA_ILi128EEENSA_ILi256EEENSA_ILi32EEEEEEfNS5_IJlSB_lEEEfSK_NS4_8TiledMMAINS4_8MMA_AtomIJNS4_4SM904GMMA30MMA_64x256x8_F32TF32TF32_SS_TNILNSO_7ScaleInE1ELSQ_1EEEEEENS4_6LayoutINS5_IJNSA_ILi2EEESB_SB_EEENS5_IJSB_NSA_ILi0EEESW_EEEEENS5_IJNS4_10UnderscoreESZ_SZ_EEEEENS4_23SM90_TMA_LOAD_MULTICASTENS4_14ComposedLayoutINS4_7SwizzleILi3ELi4ELi3EEENS4_18smem_ptr_flag_bitsILi32EEENST_INS5_IJNSA_ILi8EEESI_EEENS5_IJSI_SB_EEEEEEEvNS4_8identityENS4_13SM90_TMA_LOADES1C_vS1D_EENS_8epilogue10collective6detail29Sm90TmaWarpSpecializedAdapterINS1H_15DefaultEpilogueIfSK_SK_NS1G_6thread17LinearCombinationIfLi1EffLNS1L_9ScaleType4KindE0ELNS_15FloatRoundStyleE2EfEENS1_15EpilogueDefaultEEEEEvvEEEEvNT_6ParamsE,"",@"SHT_CUDA_INFO"
	.sectionflags	@""
	.align	4


	//----- nvinfo : EIATTR_CUDA_API_VERSION
	.align		4
        /*0000*/ 	.byte	0x04, 0x37
        /*0002*/ 	.short	(.L_21 - .L_20)
.L_20:
        /*0004*/ 	.word	0x00000082


	//----- nvinfo : EIATTR_KPARAM_INFO
	.align		4
.L_21:
        /*0008*/ 	.byte	0x04, 0x17
        /*000a*/ 	.short	(.L_23 - .L_22)
.L_22:
        /*000c*/ 	.word	0x00000000
        /*0010*/ 	.short	0x0000
        /*0012*/ 	.short	0x0070
        /*0014*/ 	.byte	0x00, 0xf0, 0x01, 0x10


	//----- nvinfo : EIATTR_SPARSE_MMA_MASK
	.align		4
.L_23:
        /*0018*/ 	.byte	0x03, 0x50
        /*001a*/ 	.short	0x0000


	//----- nvinfo : EIATTR_MAXREG_COUNT
	.align		4
        /*001c*/ 	.byte	0x03, 0x1b
        /*001e*/ 	.short	0x00a8


	//----- nvinfo : EIATTR_NUM_BARRIERS
	.align		4
        /*0020*/ 	.byte	0x02, 0x4c
        /*0022*/ 	.byte	0x01
	.zero		1


	//----- nvinfo : EIATTR_EXTERNS
	.align		4
        /*0024*/ 	.byte	0x04, 0x0f
        /*0026*/ 	.short	(.L_25 - .L_24)


	//   ....[0]....
	.align		4
.L_24:
        /*0028*/ 	.word	index@(__assertfail)


	//----- nvinfo : EIATTR_MERCURY_ISA_VERSION
	.align		4
.L_25:
        /*002c*/ 	.byte	0x03, 0x5f
        /*002e*/ 	.short	0x0101


	//----- nvinfo : EIATTR_INT_WARP_WIDE_INSTR_OFFSETS
	.align		4
        /*0030*/ 	.byte	0x04, 0x31
        /*0032*/ 	.short	(.L_27 - .L_26)


	//   ....[0]....
.L_26:
        /*0034*/ 	.word	0x00000420


	//   ....[1]....
        /*0038*/ 	.word	0x00000440


	//   ....[2]....
        /*003c*/ 	.word	0x00000610


	//   ....[3]....
        /*0040*/ 	.word	0x00001cc0


	//----- nvinfo : EIATTR_COOP_GROUP_MASK_REGIDS
	.align		4
.L_27:
        /*0044*/ 	.byte	0x04, 0x29
        /*0046*/ 	.short	(.L_29 - .L_28)


	//   ....[0]....
.L_28:
        /*0048*/ 	.word	0xffffffff


	//   ....[1]....
        /*004c*/ 	.word	0xffffffff


	//   ....[2]....
        /*0050*/ 	.word	0xffffffff


	//   ....[3]....
        /*0054*/ 	.word	0xffffffff


	//   ....[4]....
        /*0058*/ 	.word	0xffffffff


	//   ....[5]....
        /*005c*/ 	.word	0xffffffff


	//----- nvinfo : EIATTR_COOP_GROUP_INSTR_OFFSETS
	.align		4
.L_29:
        /*0060*/ 	.byte	0x04, 0x28
        /*0062*/ 	.short	(.L_31 - .L_30)


	//   ....[0]....
.L_30:
        /*0064*/ 	.word	0x00000060


	//   ....[1]....
        /*0068*/ 	.word	0x00000070


	//   ....[2]....
        /*006c*/ 	.word	0x00000130


	//   ....[3]....
        /*0070*/ 	.word	0x000002d0


	//   ....[4]....
        /*0074*/ 	.word	0x00000780


	//   ....[5]....
        /*0078*/ 	.word	0x000011d0


	//----- nvinfo : EIATTR_REG_RECONFIG
	.align		4
.L_31:
        /*007c*/ 	.byte	0x01, 0x54
	.zero		2


	//----- nvinfo : EIATTR_SYSCALL_OFFSETS
	.align		4
        /*0080*/ 	.byte	0x04, 0x46
        /*0082*/ 	.short	(.L_33 - .L_32)


	//   ....[0]....
.L_32:
        /*0084*/ 	.word	0x00001390


	//----- nvinfo : EIATTR_MBARRIER_INSTR_OFFSETS
	.align		4
.L_33:
        /*0088*/ 	.byte	0x04, 0x39
        /*008a*/ 	.short	(.L_35 - .L_34)


	//   ....[0]....
.L_34:
        /*008c*/ 	.word	0x00000230
        /*0090*/ 	.word	0x000000ff
        /*0094*/ 	.word	0x00000000
        /*0098*/ 	.short	0x0100
        /*009a*/ 	.byte	0x08
	.zero		1


	//   ....[1]....
        /*009c*/ 	.word	0x00000240
        /*00a0*/ 	.word	0x000000ff
        /*00a4*/ 	.word	0x00000020
        /*00a8*/ 	.short	0x0100
        /*00aa*/ 	.byte	0x08
	.zero		1


	//   ....[2]....
        /*00ac*/ 	.word	0x00000250
        /*00b0*/ 	.word	0x000000ff
        /*00b4*/ 	.word	0x00000008
        /*00b8*/ 	.short	0x0100
        /*00ba*/ 	.byte	0x08
	.zero		1


	//   ....[3]....
        /*00bc*/ 	.word	0x00000260
        /*00c0*/ 	.word	0x000000ff
        /*00c4*/ 	.word	0x00000028
        /*00c8*/ 	.short	0x0100
        /*00ca*/ 	.byte	0x08
	.zero		1


	//   ....[4]....
        /*00cc*/ 	.word	0x00000270
        /*00d0*/ 	.word	0x000000ff
        /*00d4*/ 	.word	0x00000010
        /*00d8*/ 	.short	0x0100
        /*00da*/ 	.byte	0x08
	.zero		1


	//   ....[5]....
        /*00dc*/ 	.word	0x00000280
        /*00e0*/ 	.word	0x000000ff
        /*00e4*/ 	.word	0x00000030
        /*00e8*/ 	.short	0x0100
        /*00ea*/ 	.byte	0x08
	.zero		1


	//   ....[6]....
        /*00ec*/ 	.word	0x00000290
        /*00f0*/ 	.word	0x000000ff
        /*00f4*/ 	.word	0x00000018
        /*00f8*/ 	.short	0x0100
        /*00fa*/ 	.byte	0x08
	.zero		1


	//   ....[7]....
        /*00fc*/ 	.word	0x000002a0
        /*0100*/ 	.word	0x000000ff
        /*0104*/ 	.word	0x00000038
        /*0108*/ 	.short	0x0100
        /*010a*/ 	.byte	0x08
	.zero		1


	//   ....[8]....
        /*010c*/ 	.word	0x00000690
        /*0110*/ 	.word	0x000000ff
        /*0114*/ 	.word	0x00000050
        /*0118*/ 	.short	0x0100
        /*011a*/ 	.byte	0x06
	.zero		1


	//   ....[9]....
        /*011c*/ 	.word	0x00000720
        /*0120*/ 	.word	0x000000ff
        /*0124*/ 	.word	0x00000058
        /*0128*/ 	.short	0x0100
        /*012a*/ 	.byte	0x06
	.zero		1


	//   ....[10]....
        /*012c*/ 	.word	0x00001450
        /*0130*/ 	.word	0x00000003
        /*0134*/ 	.word	0x00000000
        /*0138*/ 	.short	0x010a
        /*013a*/ 	.byte	0x3f
	.zero		1


	//   ....[11]....
        /*013c*/ 	.word	0x00001490
        /*0140*/ 	.word	0x00000003
        /*0144*/ 	.word	0x00000000
        /*0148*/ 	.short	0x010a
        /*014a*/ 	.byte	0x3f
	.zero		1


	//   ....[12]....
        /*014c*/ 	.word	0x00001890
        /*0150*/ 	.word	0x00000005
        /*0154*/ 	.word	0x00000000
        /*0158*/ 	.short	0x010a
        /*015a*/ 	.byte	0x3f
	.zero		1


	//   ....[13]....
        /*015c*/ 	.word	0x000018d0
        /*0160*/ 	.word	0x00000005
        /*0164*/ 	.word	0x00000000
        /*0168*/ 	.short	0x010a
        /*016a*/ 	.byte	0x3f
	.zero		1


	//   ....[14]....
        /*016c*/ 	.word	0x00001b60
        /*0170*/ 	.word	0x00000005
        /*0174*/ 	.word	0x00000000
        /*0178*/ 	.short	0x0101
        /*017a*/ 	.byte	0x3f
	.zero		1


	//   ....[15]....
        /*017c*/ 	.word	0x00001d40
        /*0180*/ 	.word	0x00000003
        /*0184*/ 	.word	0x00000000
        /*0188*/ 	.short	0x0101
        /*018a*/ 	.byte	0x3f
	.zero		1


	//   ....[16]....
        /*018c*/ 	.word	0x00009300
        /*0190*/ 	.word	0x00000016
        /*0194*/ 	.word	0x00000020
        /*0198*/ 	.short	0x010a
        /*019a*/ 	.byte	0x3f
	.zero		1


	//   ....[17]....
        /*019c*/ 	.word	0x000096d0
        /*01a0*/ 	.word	0x00000005
        /*01a4*/ 	.word	0x00000058
        /*01a8*/ 	.short	0x0101
        /*01aa*/ 	.byte	0x3f
	.zero		1


	//   ....[18]....
        /*01ac*/ 	.word	0x00009de0
        /*01b0*/ 	.word	0x00000007
        /*01b4*/ 	.word	0x00000000
        /*01b8*/ 	.short	0x010a
        /*01ba*/ 	.byte	0x3f
	.zero		1


	//   ....[19]....
        /*01bc*/ 	.word	0x00009e60
        /*01c0*/ 	.word	0x00000008
        /*01c4*/ 	.word	0x00000000
        /*01c8*/ 	.short	0x010a
        /*01ca*/ 	.byte	0x3f
	.zero		1


	//   ....[20]....
        /*01cc*/ 	.word	0x00009ef0
        /*01d0*/ 	.word	0x0000000b
        /*01d4*/ 	.word	0x00000000
        /*01d8*/ 	.short	0x010a
        /*01da*/ 	.byte	0x3f
	.zero		1


	//   ....[21]....
        /*01dc*/ 	.word	0x00009f80
        /*01e0*/ 	.word	0x00000003
        /*01e4*/ 	.word	0x00000000
        /*01e8*/ 	.short	0x010a
        /*01ea*/ 	.byte	0x3f
	.zero		1


	//   ....[22]....
        /*01ec*/ 	.word	0x00009fe0
        /*01f0*/ 	.word	0x00000003
        /*01f4*/ 	.word	0x00000000
        /*01f8*/ 	.short	0x010a
        /*01fa*/ 	.byte	0x3f
	.zero		1


	//   ....[23]....
        /*01fc*/ 	.word	0x0000a030
        /*0200*/ 	.word	0x00000005
        /*0204*/ 	.word	0x00000000
        /*0208*/ 	.short	0x010a
        /*020a*/ 	.byte	0x3f
	.zero		1


	//   ....[24]....
        /*020c*/ 	.word	0x0000a100
        /*0210*/ 	.word	0x00000016
        /*0214*/ 	.word	0x00000020
        /*0218*/ 	.short	0x010a
        /*021a*/ 	.byte	0x3f
	.zero		1


	//   ....[25]....
        /*021c*/ 	.word	0x0000a1d0
        /*0220*/ 	.word	0x00000007
        /*0224*/ 	.word	0x00000000
        /*0228*/ 	.short	0x010a
        /*022a*/ 	.byte	0x3f
	.zero		1


	//   ....[26]....
        /*022c*/ 	.word	0x0000a220
        /*0230*/ 	.word	0x00000008
        /*0234*/ 	.word	0x00000000
        /*0238*/ 	.short	0x010a
        /*023a*/ 	.byte	0x3f
	.zero		1


	//   ....[27]....
        /*023c*/ 	.word	0x0000a270
        /*0240*/ 	.word	0x0000000b
        /*0244*/ 	.word	0x00000000
        /*0248*/ 	.short	0x010a
        /*024a*/ 	.byte	0x3f
	.zero		1


	//----- nvinfo : EIATTR_NUM_MBARRIERS
	.align		4
.L_35:
        /*024c*/ 	.byte	0x03, 0x38
        /*024e*/ 	.short	0x000a


	//----- nvinfo : EIATTR_EXIT_INSTR_OFFSETS
	.align		4
        /*0250*/ 	.byte	0x04, 0x1c
        /*0252*/ 	.short	(.L_37 - .L_36)


	//   ....[0]....
.L_36:
        /*0254*/ 	.word	0x000008e0


	//   ....[1]....
        /*0258*/ 	.word	0x00001100


	//   ....[2]....
        /*025c*/ 	.word	0x00008a20


	//   ....[3]....
        /*0260*/ 	.word	0x00008f80


	//   ....[4]....
        /*0264*/ 	.word	0x00009fd0


	//----- nvinfo : EIATTR_MAX_THREADS
	.align		4
.L_37:
        /*0268*/ 	.byte	0x04, 0x05
        /*026a*/ 	.short	(.L_39 - .L_38)
.L_38:
        /*026c*/ 	.word	0x00000180
        /*0270*/ 	.word	0x00000001
        /*0274*/ 	.word	0x00000001


	//----- nvinfo : EIATTR_CRS_STACK_SIZE
	.align		4
.L_39:
        /*0278*/ 	.byte	0x04, 0x1e
        /*027a*/ 	.short	(.L_41 - .L_40)
.L_40:
        /*027c*/ 	.word	0x00000000


	//----- nvinfo : EIATTR_CBANK_PARAM_SIZE
	.align		4
.L_41:
        /*0280*/ 	.byte	0x03, 0x19
        /*0282*/ 	.short	0x0470


	//----- nvinfo : EIATTR_PARAM_CBANK
	.align		4
        /*0284*/ 	.byte	0x04, 0x0a
        /*0286*/ 	.short	(.L_43 - .L_42)
	.align		4
.L_42:
        /*0288*/ 	.word	index@(.nv.constant0._ZN7cutlass13device_kernelINS_4gemm6kernel13GemmUniversalIN4cute5tupleIJiiiiEEENS1_10collective13CollectiveMmaINS1_34MainloopSm90TmaGmmaWarpSpecializedILi4ENS5_IJNS4_1CILi1EEENSA_ILi4EEESB_EEENS1_35KernelTmaWarpSpecializedCooperativeEEENS5_IJNSA_ILi128EEENSA_ILi256EEENSA_ILi32EEEEEEfNS5_IJlSB_lEEEfSK_NS4_8TiledMMAINS4_8MMA_AtomIJNS4_4SM904GMMA30MMA_64x256x8_F32TF32TF32_SS_TNILNSO_7ScaleInE1ELSQ_1EEEEEENS4_6LayoutINS5_IJNSA_ILi2EEESB_SB_EEENS5_IJSB_NSA_ILi0EEESW_EEEEENS5_IJNS4_10UnderscoreESZ_SZ_EEEEENS4_23SM90_TMA_LOAD_MULTICASTENS4_14ComposedLayoutINS4_7SwizzleILi3ELi4ELi3EEENS4_18smem_ptr_flag_bitsILi32EEENST_INS5_IJNSA_ILi8EEESI_EEENS5_IJSI_SB_EEEEEEEvNS4_8identityENS4_13SM90_TMA_LOADES1C_vS1D_EENS_8epilogue10collective6detail29Sm90TmaWarpSpecializedAdapterINS1H_15DefaultEpilogueIfSK_SK_NS1G_6thread17LinearCombinationIfLi1EffLNS1L_9ScaleType4KindE0ELNS_15FloatRoundStyleE2EfEENS1_15EpilogueDefaultEEEEEvvEEEEvNT_6ParamsE)
        /*028c*/ 	.short	0x0210
        /*028e*/ 	.short	0x0470


	//----- nvinfo : EIATTR_SW_WAR
	.align		4
.L_43:
        /*0290*/ 	.byte	0x04, 0x36
        /*0292*/ 	.short	(.L_45 - .L_44)
.L_44:
        /*0294*/ 	.word	0x00000008
.L_45:


//--------------------- .nv.callgraph             --------------------------
	.section	.nv.callgraph,"",@"SHT_CUDA_CALLGRAPH"
	.align	4
	.sectionentsize	8
	.align		4
        /*0000*/ 	.word	0x00000000
	.align		4
        /*0004*/ 	.word	0xffffffff
	.align		4
        /*0008*/ 	.word	index@(_ZN7cutlass13device_kernelINS_4gemm6kernel13GemmUniversalIN4cute5tupleIJiiiiEEENS1_10collective13CollectiveMmaINS1_34MainloopSm90TmaGmmaWarpSpecializedILi4ENS5_IJNS4_1CILi1EEENSA_ILi4EEESB_EEENS1_35KernelTmaWarpSpecializedCooperativeEEENS5_IJNSA_ILi128EEENSA_ILi256EEENSA_ILi32EEEEEEfNS5_IJlSB_lEEEfSK_NS4_8TiledMMAINS4_8MMA_AtomIJNS4_4SM904GMMA30MMA_64x256x8_F32TF32TF32_SS_TNILNSO_7ScaleInE1ELSQ_1EEEEEENS4_6LayoutINS5_IJNSA_ILi2EEESB_SB_EEENS5_IJSB_NSA_ILi0EEESW_EEEEENS5_IJNS4_10UnderscoreESZ_SZ_EEEEENS4_23SM90_TMA_LOAD_MULTICASTENS4_14ComposedLayoutINS4_7SwizzleILi3ELi4ELi3EEENS4_18smem_ptr_flag_bitsILi32EEENST_INS5_IJNSA_ILi8EEESI_EEENS5_IJSI_SB_EEEEEEEvNS4_8identityENS4_13SM90_TMA_LOADES1C_vS1D_EENS_8epilogue10collective6detail29Sm90TmaWarpSpecializedAdapterINS1H_15DefaultEpilogueIfSK_SK_NS1G_6thread17LinearCombinationIfLi1EffLNS1L_9ScaleType4KindE0ELNS_15FloatRoundStyleE2EfEENS1_15EpilogueDefaultEEEEEvvEEEEvNT_6ParamsE)
	.align		4
        /*000c*/ 	.word	index@(__assertfail)
	.align		4
        /*0010*/ 	.word	0x00000000
	.align		4
        /*0014*/ 	.word	0xfffffffe
	.align		4
        /*0018*/ 	.word	0x00000000
	.align		4
        /*001c*/ 	.word	0xfffffffd
	.align		4
        /*0020*/ 	.word	0x00000000
	.align		4
        /*0024*/ 	.word	0xfffffffc


//--------------------- .nv.constant4             --------------------------
	.section	.nv.constant4,"a",@progbits
	.align	8
	.align		8
.nv.constant4:
        /*0000*/ 	.dword	__assertfail
	.align		8
        /*0008*/ 	.dword	__unnamed_1
	.align		8
        /*0010*/ 	.dword	_ZN40_INTERNAL_e0be905d_4_k_cu_115e9441_253254cuda3std3__45__cpo5beginE
	.align		8
        /*0018*/ 	.dword	_ZN40_INTERNAL_e0be905d_4_k_cu_115e9441_253254cuda3std3__45__cpo3endE
	.align		8
        /*0020*/ 	.dword	_ZN40_INTERNAL_e0be905d_4_k_cu_115e9441_253254cuda3std3__45__cpo6cbeginE
	.align		8
        /*0028*/ 	.dword	_ZN40_INTERNAL_e0be905d_4_k_cu_115e9441_253254cuda3std3__45__cpo4cendE
	.align		8
        /*0030*/ 	.dword	_ZN40_INTERNAL_e0be905d_4_k_cu_115e9441_253254cuda3std3__442_GLOBAL__N__e0be905d_4_k_cu_115e9441_253256ignoreE
	.align		8
        /*0038*/ 	.dword	_ZN40_INTERNAL_e0be905d_4_k_cu_115e9441_253254cuda3std3__419piecewise_constructE
	.align		8
        /*0040*/ 	.dword	_ZN40_INTERNAL_e0be905d_4_k_cu_115e9441_253254cuda3std3__48in_placeE
	.align		8
        /*0048*/ 	.dword	_ZN40_INTERNAL_e0be905d_4_k_cu_115e9441_253254cuda3std6ranges3__45__cpo4swapE
	.align		8
        /*0050*/ 	.dword	_ZN40_INTERNAL_e0be905d_4_k_cu_115e9441_253254cuda3std6ranges3__45__cpo9iter_moveE
	.align		8
        /*0058*/ 	.dword	_ZN40_INTERNAL_e0be905d_4_k_cu_115e9441_253254cute7productE
	.align		8
        /*0060*/ 	.dword	_ZN40_INTERNAL_e0be905d_4_k_cu_115e9441_253254cute1_E
	.align		8
        /*0068*/ 	.dword	$str$22
	.align		8
        /*0070*/ 	.dword	$str$23


//--------------------- .text._ZN7cutlass13device_kernelINS_4gemm6kernel13GemmUniversalIN4cute5tupleIJiiiiEEENS1_10collective13CollectiveMmaINS1_34MainloopSm90TmaGmmaWarpSpecializedILi4ENS5_IJNS4_1CILi1EEENSA_ILi4EEESB_EEENS1_35KernelTmaWarpSpecializedCooperativeEEENS5_IJNSA_ILi128EEENSA_ILi256EEENSA_ILi32EEEEEEfNS5_IJlSB_lEEEfSK_NS4_8TiledMMAINS4_8MMA_AtomIJNS4_4SM904GMMA30MMA_64x256x8_F32TF32TF32_SS_TNILNSO_7ScaleInE1ELSQ_1EEEEEENS4_6LayoutINS5_IJNSA_ILi2EEESB_SB_EEENS5_IJSB_NSA_ILi0EEESW_EEEEENS5_IJNS4_10UnderscoreESZ_SZ_EEEEENS4_23SM90_TMA_LOAD_MULTICASTENS4_14ComposedLayoutINS4_7SwizzleILi3ELi4ELi3EEENS4_18smem_ptr_flag_bitsILi32EEENST_INS5_IJNSA_ILi8EEESI_EEENS5_IJSI_SB_EEEEEEEvNS4_8identityENS4_13SM90_TMA_LOADES1C_vS1D_EENS_8epilogue10collective6detail29Sm90TmaWarpSpecializedAdapterINS1H_15DefaultEpilogueIfSK_SK_NS1G_6thread17LinearCombinationIfLi1EffLNS1L_9ScaleType4KindE0ELNS_15FloatRoundStyleE2EfEENS1_15EpilogueDefaultEEEEEvvEEEEvNT_6ParamsE --------------------------
	.section	.text._ZN7cutlass13device_kernelINS_4gemm6kernel13GemmUniversalIN4cute5tupleIJiiiiEEENS1_10collective13CollectiveMmaINS1_34MainloopSm90TmaGmmaWarpSpecializedILi4ENS5_IJNS4_1CILi1EEENSA_ILi4EEESB_EEENS1_35KernelTmaWarpSpecializedCooperativeEEENS5_IJNSA_ILi128EEENSA_ILi256EEENSA_ILi32EEEEEEfNS5_IJlSB_lEEEfSK_NS4_8TiledMMAINS4_8MMA_AtomIJNS4_4SM904GMMA30MMA_64x256x8_F32TF32TF32_SS_TNILNSO_7ScaleInE1ELSQ_1EEEEEENS4_6LayoutINS5_IJNSA_ILi2EEESB_SB_EEENS5_IJSB_NSA_ILi0EEESW_EEEEENS5_IJNS4_10UnderscoreESZ_SZ_EEEEENS4_23SM90_TMA_LOAD_MULTICASTENS4_14ComposedLayoutINS4_7SwizzleILi3ELi4ELi3EEENS4_18smem_ptr_flag_bitsILi32EEENST_INS5_IJNSA_ILi8EEESI_EEENS5_IJSI_SB_EEEEEEEvNS4_8identityENS4_13SM90_TMA_LOADES1C_vS1D_EENS_8epilogue10collective6detail29Sm90TmaWarpSpecializedAdapterINS1H_15DefaultEpilogueIfSK_SK_NS1G_6thread17LinearCombinationIfLi1EffLNS1L_9ScaleType4KindE0ELNS_15FloatRoundStyleE2EfEENS1_15EpilogueDefaultEEEEEvvEEEEvNT_6ParamsE,"ax",@progbits
	.align	128
.text._ZN7cutlass13device_kernelINS_4gemm6kernel13GemmUniversalIN4cute5tupleIJiiiiEEENS1_10collective13CollectiveMmaINS1_34MainloopSm90TmaGmmaWarpSpecializedILi4ENS5_IJNS4_1CILi1EEENSA_ILi4EEESB_EEENS1_35KernelTmaWarpSpecializedCooperativeEEENS5_IJNSA_ILi128EEENSA_ILi256EEENSA_ILi32EEEEEEfNS5_IJlSB_lEEEfSK_NS4_8TiledMMAINS4_8MMA_AtomIJNS4_4SM904GMMA30MMA_64x256x8_F32TF32TF32_SS_TNILNSO_7ScaleInE1ELSQ_1EEEEEENS4_6LayoutINS5_IJNSA_ILi2EEESB_SB_EEENS5_IJSB_NSA_ILi0EEESW_EEEEENS5_IJNS4_10UnderscoreESZ_SZ_EEEEENS4_23SM90_TMA_LOAD_MULTICASTENS4_14ComposedLayoutINS4_7SwizzleILi3ELi4ELi3EEENS4_18smem_ptr_flag_bitsILi32EEENST_INS5_IJNSA_ILi8EEESI_EEENS5_IJSI_SB_EEEEEEEvNS4_8identityENS4_13SM90_TMA_LOADES1C_vS1D_EENS_8epilogue10collective6detail29Sm90TmaWarpSpecializedAdapterINS1H_15DefaultEpilogueIfSK_SK_NS1G_6thread17LinearCombinationIfLi1EffLNS1L_9ScaleType4KindE0ELNS_15FloatRoundStyleE2EfEENS1_15EpilogueDefaultEEEEEvvEEEEvNT_6ParamsE:
        .type           _ZN7cutlass13device_kernelINS_4gemm6kernel13GemmUniversalIN4cute5tupleIJiiiiEEENS1_10collective13CollectiveMmaINS1_34MainloopSm90TmaGmmaWarpSpecializedILi4ENS5_IJNS4_1CILi1EEENSA_ILi4EEESB_EEENS1_35KernelTmaWarpSpecializedCooperativeEEENS5_IJNSA_ILi128EEENSA_ILi256EEENSA_ILi32EEEEEEfNS5_IJlSB_lEEEfSK_NS4_8TiledMMAINS4_8MMA_AtomIJNS4_4SM904GMMA30MMA_64x256x8_F32TF32TF32_SS_TNILNSO_7ScaleInE1ELSQ_1EEEEEENS4_6LayoutINS5_IJNSA_ILi2EEESB_SB_EEENS5_IJSB_NSA_ILi0EEESW_EEEEENS5_IJNS4_10UnderscoreESZ_SZ_EEEEENS4_23SM90_TMA_LOAD_MULTICASTENS4_14ComposedLayoutINS4_7SwizzleILi3ELi4ELi3EEENS4_18smem_ptr_flag_bitsILi32EEENST_INS5_IJNSA_ILi8EEESI_EEENS5_IJSI_SB_EEEEEEEvNS4_8identityENS4_13SM90_TMA_LOADES1C_vS1D_EENS_8epilogue10collective6detail29Sm90TmaWarpSpecializedAdapterINS1H_15DefaultEpilogueIfSK_SK_NS1G_6thread17LinearCombinationIfLi1EffLNS1L_9ScaleType4KindE0ELNS_15FloatRoundStyleE2EfEENS1_15EpilogueDefaultEEEEEvvEEEEvNT_6ParamsE,@function
        .size           _ZN7cutlass13device_kernelINS_4gemm6kernel13GemmUniversalIN4cute5tupleIJiiiiEEENS1_10collective13CollectiveMmaINS1_34MainloopSm90TmaGmmaWarpSpecializedILi4ENS5_IJNS4_1CILi1EEENSA_ILi4EEESB_EEENS1_35KernelTmaWarpSpecializedCooperativeEEENS5_IJNSA_ILi128EEENSA_ILi256EEENSA_ILi32EEEEEEfNS5_IJlSB_lEEEfSK_NS4_8TiledMMAINS4_8MMA_AtomIJNS4_4SM904GMMA30MMA_64x256x8_F32TF32TF32_SS_TNILNSO_7ScaleInE1ELSQ_1EEEEEENS4_6LayoutINS5_IJNSA_ILi2EEESB_SB_EEENS5_IJSB_NSA_ILi0EEESW_EEEEENS5_IJNS4_10UnderscoreESZ_SZ_EEEEENS4_23SM90_TMA_LOAD_MULTICASTENS4_14ComposedLayoutINS4_7SwizzleILi3ELi4ELi3EEENS4_18smem_ptr_flag_bitsILi32EEENST_INS5_IJNSA_ILi8EEESI_EEENS5_IJSI_SB_EEEEEEEvNS4_8identityENS4_13SM90_TMA_LOADES1C_vS1D_EENS_8epilogue10collective6detail29Sm90TmaWarpSpecializedAdapterINS1H_15DefaultEpilogueIfSK_SK_NS1G_6thread17LinearCombinationIfLi1EffLNS1L_9ScaleType4KindE0ELNS_15FloatRoundStyleE2EfEENS1_15EpilogueDefaultEEEEEvvEEEEvNT_6ParamsE,(.L_x_325 - _ZN7cutlass13device_kernelINS_4gemm6kernel13GemmUniversalIN4cute5tupleIJiiiiEEENS1_10collective13CollectiveMmaINS1_34MainloopSm90TmaGmmaWarpSpecializedILi4ENS5_IJNS4_1CILi1EEENSA_ILi4EEESB_EEENS1_35KernelTmaWarpSpecializedCooperativeEEENS5_IJNSA_ILi128EEENSA_ILi256EEENSA_ILi32EEEEEEfNS5_IJlSB_lEEEfSK_NS4_8TiledMMAINS4_8MMA_AtomIJNS4_4SM904GMMA30MMA_64x256x8_F32TF32TF32_SS_TNILNSO_7ScaleInE1ELSQ_1EEEEEENS4_6LayoutINS5_IJNSA_ILi2EEESB_SB_EEENS5_IJSB_NSA_ILi0EEESW_EEEEENS5_IJNS4_10UnderscoreESZ_SZ_EEEEENS4_23SM90_TMA_LOAD_MULTICASTENS4_14ComposedLayoutINS4_7SwizzleILi3ELi4ELi3EEENS4_18smem_ptr_flag_bitsILi32EEENST_INS5_IJNSA_ILi8EEESI_EEENS5_IJSI_SB_EEEEEEEvNS4_8identityENS4_13SM90_TMA_LOADES1C_vS1D_EENS_8epilogue10collective6detail29Sm90TmaWarpSpecializedAdapterINS1H_15DefaultEpilogueIfSK_SK_NS1G_6thread17LinearCombinationIfLi1EffLNS1L_9ScaleType4KindE0ELNS_15FloatRoundStyleE2EfEENS1_15EpilogueDefaultEEEEEvvEEEEvNT_6ParamsE)
        .other          _ZN7cutlass13device_kernelINS_4gemm6kernel13GemmUniversalIN4cute5tupleIJiiiiEEENS1_10collective13CollectiveMmaINS1_34MainloopSm90TmaGmmaWarpSpecializedILi4ENS5_IJNS4_1CILi1EEENSA_ILi4EEESB_EEENS1_35KernelTmaWarpSpecializedCooperativeEEENS5_IJNSA_ILi128EEENSA_ILi256EEENSA_ILi32EEEEEEfNS5_IJlSB_lEEEfSK_NS4_8TiledMMAINS4_8MMA_AtomIJNS4_4SM904GMMA30MMA_64x256x8_F32TF32TF32_SS_TNILNSO_7ScaleInE1ELSQ_1EEEEEENS4_6LayoutINS5_IJNSA_ILi2EEESB_SB_EEENS5_IJSB_NSA_ILi0EEESW_EEEEENS5_IJNS4_10UnderscoreESZ_SZ_EEEEENS4_23SM90_TMA_LOAD_MULTICASTENS4_14ComposedLayoutINS4_7SwizzleILi3ELi4ELi3EEENS4_18smem_ptr_flag_bitsILi32EEENST_INS5_IJNSA_ILi8EEESI_EEENS5_IJSI_SB_EEEEEEEvNS4_8identityENS4_13SM90_TMA_LOADES1C_vS1D_EENS_8epilogue10collective6detail29Sm90TmaWarpSpecializedAdapterINS1H_15DefaultEpilogueIfSK_SK_NS1G_6thread17LinearCombinationIfLi1EffLNS1L_9ScaleType4KindE0ELNS_15FloatRoundStyleE2EfEENS1_15EpilogueDefaultEEEEEvvEEEEvNT_6ParamsE,@"STO_CUDA_ENTRY STV_DEFAULT"
_ZN7cutlass13device_kernelINS_4gemm6kernel13GemmUniversalIN4cute5tupleIJiiiiEEENS1_10collective13CollectiveMmaINS1_34MainloopSm90TmaGmmaWarpSpecializedILi4ENS5_IJNS4_1CILi1EEENSA_ILi4EEESB_EEENS1_35KernelTmaWarpSpecializedCooperativeEEENS5_IJNSA_ILi128EEENSA_ILi256EEENSA_ILi32EEEEEEfNS5_IJlSB_lEEEfSK_NS4_8TiledMMAINS4_8MMA_AtomIJNS4_4SM904GMMA30MMA_64x256x8_F32TF32TF32_SS_TNILNSO_7ScaleInE1ELSQ_1EEEEEENS4_6LayoutINS5_IJNSA_ILi2EEESB_SB_EEENS5_IJSB_NSA_ILi0EEESW_EEEEENS5_IJNS4_10UnderscoreESZ_SZ_EEEEENS4_23SM90_TMA_LOAD_MULTICASTENS4_14ComposedLayoutINS4_7SwizzleILi3ELi4ELi3EEENS4_18smem_ptr_flag_bitsILi32EEENST_INS5_IJNSA_ILi8EEESI_EEENS5_IJSI_SB_EEEEEEEvNS4_8identityENS4_13SM90_TMA_LOADES1C_vS1D_EENS_8epilogue10collective6detail29Sm90TmaWarpSpecializedAdapterINS1H_15DefaultEpilogueIfSK_SK_NS1G_6thread17LinearCombinationIfLi1EffLNS1L_9ScaleType4KindE0ELNS_15FloatRoundStyleE2EfEENS1_15EpilogueDefaultEEEEEvvEEEEvNT_6ParamsE:
[----:B------:R-:W0:Y:S01]  /*0000*/  LDC R1, c[0x0][0x28] ;  /* 0x00000a00ff017b82 */ /* 0x000e220000000800 */
[----:B------:R-:W1:Y:S01]  /*0010*/  S2R R18, SR_TID.X ;  /* 0x0000000000127919 */ /* 0x000e620000002100 */
[----:B------:R-:W-:Y:S01]  /*0020*/  ELECT P0, URZ, PT ;  /* 0x00000000003f782f */ /* 0x000fe20003800000 */
[----:B------:R-:W-:Y:S01]  /*0030*/  BSSY B0, `(.L_x_0) ;  /* 0x000000f000007945 */ /* 0x000fe20003800000 */
[--C-:B-1----:R-:W-:Y:S02]  /*0040*/  SHF.R.U32.HI R0, RZ, 0x5, R18.reuse ;  /* 0x00000005ff007819 */ /* 0x102fe40000011612 */
[----:B------:R-:W-:-:S03]  /*0050*/  SHF.R.U32.HI R3, RZ, 0x7, R18 ;  /* 0x00000007ff037819 */ /* 0x000fc60000011612 */
[----:B------:R-:W1:Y:S04]  /*0060*/  SHFL.IDX PT, R2, R0, RZ, 0x1f ;  /* 0x00001fff00027589 */ /* 0x000e6800000e0000 */
[----:B------:R2:W3:Y:S01]  /*0070*/  SHFL.IDX PT, R5, R3, RZ, 0x1f ;  /* 0x00001fff03057589 */ /* 0x0004e200000e0000 */
[----:B-1----:R-:W-:-:S13]  /*0080*/  ISETP.NE.OR P0, PT, R2, RZ, !P0 ;  /* 0x000000ff0200720c */ /* 0x002fda0004705670 */
[----:B0-23--:R-:W-:Y:S05]  /*0090*/  @P0 BRA `(.L_x_1) ;  /* 0x0000000000200947 */ /* 0x00dfea0003800000 */
[----:B------:R-:W-:Y:S02]  /*00a0*/  ULDC.64 UR4, c[0x0][0x198] ;  /* 0x0000660000047ab9 */ /* 0x000fe40000000a00 */
[----:B------:R-:W-:Y:S02]  /*00b0*/  UIADD3 UR6, UP0, UR4, 0xf0, URZ ;  /* 0x000000f004067890 */ /* 0x000fe4000ff1e03f */
[----:B------:R-:W-:Y:S02]  /*00c0*/  UIADD3 UR4, UP1, UR4, 0x1f0, URZ ;  /* 0x000001f004047890 */ /* 0x000fe4000ff3e03f */
[----:B------:R-:W-:Y:S02]  /*00d0*/  UIADD3.X UR7, URZ, UR5, URZ, UP0, !UPT ;  /* 0x000000053f077290 */ /* 0x000fe400087fe43f */
[----:B------:R-:W-:-:S07]  /*00e0*/  UIADD3.X UR5, URZ, UR5, URZ, UP1, !UPT ;  /* 0x000000053f057290 */ /* 0x000fce0008ffe43f */
[----:B------:R0:W-:Y:S02]  /*00f0*/  UTMACCTL.PF [UR6] ;  /* 0x00000000060079b9 */ /* 0x0001e40008040000 */
[----:B------:R0:W-:Y:S02]  /*0100*/  UTMACCTL.PF [UR4] ;  /* 0x00000000040079b9 */ /* 0x0001e40008040000 */
[----:B0-----:R-:W-:Y:S01]  /*0110*/  NOP ;  /* 0x0000000000007918 */ /* 0x001fe20000000000 */
.L_x_1:
[----:B------:R-:W-:Y:S05]  /*0120*/  BSYNC B0 ;  /* 0x0000000000007941 */ /* 0x000fea0003800000 */
.L_x_0:
[----:B------:R-:W0:Y:S02]  /*0130*/  SHFL.IDX PT, R3, R0, RZ, 0x1f ;  /* 0x00001fff00037589 */ /* 0x000e2400000e0000 */
[----:B0-----:R-:W-:-:S13]  /*0140*/  ISETP.NE.AND P0, PT, R3, RZ, PT ;  /* 0x000000ff0300720c */ /* 0x001fda0003f05270 */
[----:B------:R-:W-:Y:S05]  /*0150*/  @P0 BRA `(.L_x_2) ;  /* 0x0000000000580947 */ /* 0x000fea0003800000 */
[----:B------:R-:W0:Y:S01]  /*0160*/  S2UR UR8, SR_CgaCtaId ;  /* 0x00000000000879c3 */ /* 0x000e220000008800 */
[----:B------:R-:W-:Y:S01]  /*0170*/  UMOV UR4, 0x400 ;  /* 0x0000040000047882 */ /* 0x000fe20000000000 */
[----:B------:R-:W-:Y:S01]  /*0180*/  UMOV UR5, 0x1 ;  /* 0x0000000100057882 */ /* 0x000fe20000000000 */
[----:B------:R-:W-:Y:S01]  /*0190*/  UMOV UR6, 0x8 ;  /* 0x0000000800067882 */ /* 0x000fe20000000000 */
[----:B------:R-:W-:Y:S01]  /*01a0*/  ELECT P0, URZ, PT ;  /* 0x00000000003f782f */ /* 0x000fe20003800000 */
[----:B------:R-:W-:-:S04]  /*01b0*/  UIADD3 UR6, -UR6, 0x100000, URZ ;  /* 0x0010000006067890 */ /* 0x000fc8000fffe13f */
[----:B------:R-:W-:Y:S02]  /*01c0*/  USHF.L.U32 UR7, UR6, 0xb, URZ ;  /* 0x0000000b06077899 */ /* 0x000fe4000800063f */
[----:B------:R-:W-:Y:S02]  /*01d0*/  USHF.L.U32 UR6, UR6, 0x1, URZ ;  /* 0x0000000106067899 */ /* 0x000fe4000800063f */
[----:B0-----:R-:W-:Y:S02]  /*01e0*/  ULEA UR8, UR8, UR4, 0x18 ;  /* 0x0000000408087291 */ /* 0x001fe4000f8ec03f */
[----:B------:R-:W-:-:S04]  /*01f0*/  UIADD3 UR4, -UR5, 0x100000, URZ ;  /* 0x0010000005047890 */ /* 0x000fc8000fffe13f */
[----:B------:R-:W-:Y:S02]  /*0200*/  USHF.L.U32 UR5, UR4, 0xb, URZ ;  /* 0x0000000b04057899 */ /* 0x000fe4000800063f */
[----:B------:R-:W-:Y:S01]  /*0210*/  USHF.L.U32 UR4, UR4, 0x1, URZ ;  /* 0x0000000104047899 */ /* 0x000fe2000800063f */
[----:B------:R-:W0:Y:S11]  /*0220*/  FENCE.VIEW.ASYNC.S ;  /* 0x00000000000073c6 */ /* 0x000e360000000000 */
[----:B0-----:R0:W1:Y:S01]  /*0230*/  SYNCS.EXCH.64 URZ, [UR8], UR4 ;  /* 0x00000004083f75b2 */ /* 0x0010620008000100 */
[----:B------:R0:W2:Y:S01]  /*0240*/  SYNCS.EXCH.64 URZ, [UR8+0x20], UR6 ;  /* 0x00002006083f75b2 */ /* 0x0000a20008000100 */
[----:B------:R0:W3:Y:S01]  /*0250*/  SYNCS.EXCH.64 URZ, [UR8+0x8], UR4 ;  /* 0x00000804083f75b2 */ /* 0x0000e20008000100 */
[----:B------:R0:W4:Y:S01]  /*0260*/  SYNCS.EXCH.64 URZ, [UR8+0x28], UR6 ;  /* 0x00002806083f75b2 */ /* 0x0001220008000100 */
[----:B------:R0:W0:Y:S01]  /*0270*/  SYNCS.EXCH.64 URZ, [UR8+0x10], UR4 ;  /* 0x00001004083f75b2 */ /* 0x0000220008000100 */
[----:B------:R0:W0:Y:S01]  /*0280*/  SYNCS.EXCH.64 URZ, [UR8+0x30], UR6 ;  /* 0x00003006083f75b2 */ /* 0x0000220008000100 */
[----:B------:R0:W0:Y:S01]  /*0290*/  SYNCS.EXCH.64 URZ, [UR8+0x18], UR4 ;  /* 0x00001804083f75b2 */ /* 0x0000220008000100 */
[----:B------:R0:W0:Y:S01]  /*02a0*/  SYNCS.EXCH.64 URZ, [UR8+0x38], UR6 ;  /* 0x00003806083f75b2 */ /* 0x0000220008000100 */
[----:B------:R-:W-:Y:S01]  /*02b0*/  NOP ;  /* 0x0000000000007918 */ /* 0x000fe20000000000 */
.L_x_2:
[----:B------:R-:W-:Y:S01]  /*02c0*/  SHF.R.S32.HI R7, RZ, 0x1f, R18 ;  /* 0x0000001fff077819 */ /* 0x000fe20000011412 */
[----:B------:R-:W5:Y:S01]  /*02d0*/  SHFL.IDX PT, R0, R0, RZ, 0x1f ;  /* 0x00001fff00007589 */ /* 0x000f6200000e0000 */
[----:B0-----:R-:W0:Y:S01]  /*02e0*/  S2UR UR8, SR_CTAID.X ;  /* 0x00000000000879c3 */ /* 0x001e220000002500 */
[----:B------:R-:W-:Y:S02]  /*02f0*/  ELECT P0, URZ, PT ;  /* 0x00000000003f782f */ /* 0x000fe40003800000 */
[----:B------:R-:W-:Y:S01]  /*0300*/  LEA.HI R7, R7, R18, RZ, 0x7 ;  /* 0x0000001207077211 */ /* 0x000fe200078f38ff */
[----:B------:R-:W1:Y:S01]  /*0310*/  S2R R4, SR_CTAID.Y ;  /* 0x0000000000047919 */ /* 0x000e620000002600 */
[----:B------:R-:W-:Y:S01]  /*0320*/  ULDC UR4, c[0x0][0x154] ;  /* 0x0000550000047ab9 */ /* 0x000fe20000000800 */
[----:B------:R-:W-:Y:S01]  /*0330*/  NOP ;  /* 0x0000000000007918 */ /* 0x000fe20000000000 */
[----:B------:R-:W-:Y:S01]  /*0340*/  LOP3.LUT R7, R7, 0xffffff80, RZ, 0xc0, !PT ;  /* 0xffffff8007077812 */ /* 0x000fe200078ec0ff */
[----:B------:R-:W-:Y:S01]  /*0350*/  NOP ;  /* 0x0000000000007918 */ /* 0x000fe20000000000 */
[----:B------:R-:W2:Y:S03]  /*0360*/  LDC R12, c[0x0][0x140] ;  /* 0x00005000ff0c7b82 */ /* 0x000ea60000000800 */
[----:B------:R-:W-:-:S05]  /*0370*/  IMAD.IADD R7, R18, 0x1, -R7 ;  /* 0x0000000112077824 */ /* 0x000fca00078e0a07 */
[----:B------:R-:W-:Y:S02]  /*0380*/  SHF.R.S32.HI R6, RZ, 0x1f, R7 ;  /* 0x0000001fff067819 */ /* 0x000fe40000011407 */
[----:B------:R-:W-:Y:S02]  /*0390*/  LOP3.LUT P2, RZ, R7, 0x7, RZ, 0xc0, !PT ;  /* 0x0000000707ff7812 */ /* 0x000fe4000784c0ff */
[----:B------:R-:W-:Y:S02]  /*03a0*/  LEA.HI R6, R6, R7, RZ, 0x3 ;  /* 0x0000000706067211 */ /* 0x000fe400078f18ff */
[----:B-----5:R-:W-:Y:S02]  /*03b0*/  ISETP.NE.OR P0, PT, R0, RZ, !P0 ;  /* 0x000000ff0000720c */ /* 0x020fe40004705670 */
[--C-:B------:R-:W-:Y:S02]  /*03c0*/  SHF.R.S32.HI R0, RZ, 0x3, R6.reuse ;  /* 0x00000003ff007819 */ /* 0x100fe40000011406 */
[----:B------:R-:W-:-:S02]  /*03d0*/  SHF.R.S32.HI R9, RZ, 0x1f, R6 ;  /* 0x0000001fff097819 */ /* 0x000fc40000011406 */
[----:B------:R-:W-:Y:S02]  /*03e0*/  SHF.R.S32.HI R6, RZ, 0x1f, R3 ;  /* 0x0000001fff067819 */ /* 0x000fe40000011403 */
[----:B------:R-:W-:Y:S02]  /*03f0*/  LEA.HI R9, R9, R0, RZ, 0x2 ;  /* 0x0000000009097211 */ /* 0x000fe400078f10ff */
[----:B------:R-:W-:Y:S02]  /*0400*/  LEA.HI R6, R6, R3, RZ, 0x2 ;  /* 0x0000000306067211 */ /* 0x000fe400078f10ff */
[----:B-1----:R-:W-:Y:S01]  /*0410*/  I2FP.F32.U32 R8, R4 ;  /* 0x0000000400087245 */ /* 0x002fe20000201000 */
[----:B------:R-:W-:Y:S01]  /*0420*/  VOTEU.ALL UP0, P0 ;  /* 0x00000000003f7886 */ /* 0x000fe20000000000 */
[----:B------:R-:W-:Y:S01]  /*0430*/  LOP3.LUT R6, R6, 0x3ffffffc, RZ, 0xc0, !PT ;  /* 0x3ffffffc06067812 */ /* 0x000fe200078ec0ff */
[----:B------:R-:W-:Y:S01]  /*0440*/  VOTEU.ALL UP1, P0 ;  /* 0x00000000003f7886 */ /* 0x000fe20000020000 */
[----:B------:R-:W-:Y:S01]  /*0450*/  LOP3.LUT R9, R9, 0xfffffffc, RZ, 0xc0, !PT ;  /* 0xfffffffc09097812 */ /* 0x000fe200078ec0ff */
[----:B------:R-:W-:Y:S01]  /*0460*/  FMUL R10, R8, UR4 ;  /* 0x00000004080a7c20 */ /* 0x000fe20008400000 */
[----:B------:R-:W1:Y:S01]  /*0470*/  @!UP0 S2UR UR7, SR_CgaCtaId ;  /* 0x00000000000789c3 */ /* 0x000e620000008800 */
[----:B------:R-:W-:Y:S01]  /*0480*/  IMAD.IADD R11, R3, 0x1, -R6 ;  /* 0x00000001030b7824 */ /* 0x000fe200078e0a06 */
[----:B0-----:R-:W-:Y:S01]  /*0490*/  I2FP.F32.U32 R6, UR8 ;  /* 0x0000000800067c45 */ /* 0x001fe20008201000 */
[----:B------:R-:W-:Y:S01]  /*04a0*/  IMAD.IADD R0, R0, 0x1, -R9 ;  /* 0x0000000100007824 */ /* 0x000fe200078e0a09 */
[----:B------:R-:W-:Y:S01]  /*04b0*/  ULDC UR4, c[0x0][0x150] ;  /* 0x0000540000047ab9 */ /* 0x000fe20000000800 */
[----:B------:R-:W0:Y:S01]  /*04c0*/  F2I.U32.TRUNC.NTZ R10, R10 ;  /* 0x0000000a000a7305 */ /* 0x000e22000020f000 */
[----:B------:R-:W-:Y:S01]  /*04d0*/  SHF.R.S32.HI R3, RZ, 0x1f, R2 ;  /* 0x0000001fff037819 */ /* 0x000fe20000011402 */
[----:B------:R-:W-:Y:S01]  /*04e0*/  FMUL R6, R6, UR4 ;  /* 0x0000000406067c20 */ /* 0x000fe20008400000 */
[----:B------:R-:W5:Y:S01]  /*04f0*/  LDC R9, c[0x0][0x148] ;  /* 0x00005200ff097b82 */ /* 0x000f620000000800 */
[----:B------:R-:W-:Y:S01]  /*0500*/  IMAD R11, R11, 0x4, R0 ;  /* 0x000000040b0b7824 */ /* 0x000fe200078e0200 */
[----:B------:R-:W-:Y:S01]  /*0510*/  LEA.HI R3, R3, R2, RZ, 0x2 ;  /* 0x0000000203037211 */ /* 0x000fe200078f10ff */
[----:B------:R-:W-:Y:S01]  /*0520*/  UMOV UR4, 0x20 ;  /* 0x0000002000047882 */ /* 0x000fe20000000000 */
[----:B------:R-:W-:Y:S01]  /*0530*/  @!UP0 UMOV UR6, 0x400 ;  /* 0x0000040000068882 */ /* 0x000fe20000000000 */
[----:B------:R-:W3:Y:S01]  /*0540*/  F2I.U32.TRUNC.NTZ R6, R6 ;  /* 0x0000000600067305 */ /* 0x000ee2000020f000 */
[----:B------:R-:W-:Y:S01]  /*0550*/  LOP3.LUT R3, R3, 0xfffffffc, RZ, 0xc0, !PT ;  /* 0xfffffffc03037812 */ /* 0x000fe200078ec0ff */
[----:B------:R-:W-:Y:S01]  /*0560*/  IMAD.SHL.U32 R22, R11, 0x4, RZ ;  /* 0x000000040b167824 */ /* 0x000fe200078e00ff */
[----:B------:R-:W4:Y:S01]  /*0570*/  LDC R8, c[0x0][0x144] ;  /* 0x00005100ff087b82 */ /* 0x000f220000000800 */
[----:B------:R-:W-:-:S04]  /*0580*/  @!UP0 UIADD3 UR4, -UR4, 0x100000, URZ ;  /* 0x0010000004048890 */ /* 0x000fc8000fffe13f */
[----:B------:R-:W-:Y:S02]  /*0590*/  @!UP0 USHF.L.U32 UR5, UR4, 0xb, URZ ;  /* 0x0000000b04058899 */ /* 0x000fe4000800063f */
[----:B------:R-:W-:Y:S01]  /*05a0*/  @!UP0 USHF.L.U32 UR4, UR4, 0x1, URZ ;  /* 0x0000000104048899 */ /* 0x000fe2000800063f */
[----:B--2---:R-:W-:Y:S01]  /*05b0*/  ISETP.EQ.U32.AND P3, PT, R12, 0x1, PT ;  /* 0x000000010c00780c */ /* 0x004fe20003f62070 */
[----:B------:R-:W-:Y:S01]  /*05c0*/  IMAD.IADD R0, R2, 0x1, -R3 ;  /* 0x0000000102007824 */ /* 0x000fe200078e0a03 */
[----:B------:R-:W-:Y:S01]  /*05d0*/  LOP3.LUT R22, R11, 0xc, R22, 0x78, !PT ;  /* 0x0000000c0b167812 */ /* 0x000fe200078e7816 */
[----:B0-----:R-:W-:Y:S01]  /*05e0*/  IMAD.MOV R14, RZ, RZ, -R10 ;  /* 0x000000ffff0e7224 */ /* 0x001fe200078e0a0a */
[----:B-1----:R-:W-:Y:S02]  /*05f0*/  @!UP0 ULEA UR6, UR7, UR6, 0x18 ;  /* 0x0000000607068291 */ /* 0x002fe4000f8ec03f */
[----:B------:R-:W-:Y:S01]  /*0600*/  ISETP.NE.AND P1, PT, R0, 0x3, PT ;  /* 0x000000030000780c */ /* 0x000fe20003f25270 */
[----:B------:R-:W-:Y:S01]  /*0610*/  VOTEU.ALL UP0, P0 ;  /* 0x00000000003f7886 */ /* 0x000fe20000000000 */
[----:B------:R-:W-:Y:S01]  /*0620*/  ISETP.LT.U32.AND P0, PT, R22, 0x4, !P2 ;  /* 0x000000041600780c */ /* 0x000fe20005701070 */
[----:B---3--:R-:W-:Y:S01]  /*0630*/  IMAD.MOV R3, RZ, RZ, -R6 ;  /* 0x000000ffff037224 */ /* 0x008fe200078e0a06 */
[----:B------:R-:W-:-:S02]  /*0640*/  ISETP.EQ.OR P1, PT, R0, RZ, !P1 ;  /* 0x000000ff0000720c */ /* 0x000fc40004f22670 */
[----:B------:R-:W-:Y:S01]  /*0650*/  ISETP.NE.AND P2, PT, R5, RZ, PT ;  /* 0x000000ff0500720c */ /* 0x000fe20003f45270 */
[----:B-----5:R-:W-:Y:S01]  /*0660*/  IMAD R7, R9, R14, R4 ;  /* 0x0000000e09077224 */ /* 0x020fe200078e0204 */
[----:B------:R-:W-:Y:S01]  /*0670*/  ISETP.EQ.AND P1, PT, R5, RZ, P1 ;  /* 0x000000ff0500720c */ /* 0x000fe20000f22270 */
[----:B------:R-:W0:Y:S02]  /*0680*/  FENCE.VIEW.ASYNC.S ;  /* 0x00000000000073c6 */ /* 0x000e240000000000 */
[----:B0-----:R0:W1:Y:S01]  /*0690*/  @!UP0 SYNCS.EXCH.64 URZ, [UR6+0x50], UR4 ;  /* 0x00005004063f85b2 */ /* 0x0010620008000100 */
[----:B------:R-:W-:Y:S02]  /*06a0*/  ISETP.NE.AND P4, PT, R7, R22, PT ;  /* 0x000000160700720c */ /* 0x000fe40003f85270 */
[----:B------:R-:W-:Y:S01]  /*06b0*/  SEL R19, RZ, 0x1, !P1 ;  /* 0x00000001ff137807 */ /* 0x000fe20004800000 */
[----:B----4-:R-:W-:Y:S02]  /*06c0*/  IMAD R3, R8, R3, UR8 ;  /* 0x0000000808037e24 */ /* 0x010fe4000f8e0203 */
[----:B------:R-:W-:-:S03]  /*06d0*/  VIADD R8, R5, 0xffffffff ;  /* 0xffffffff05087836 */ /* 0x000fc60000000000 */
[----:B------:R-:W-:Y:S02]  /*06e0*/  ISETP.EQ.OR P4, PT, R3, RZ, !P4 ;  /* 0x000000ff0300720c */ /* 0x000fe40006782670 */
[----:B------:R-:W-:Y:S02]  /*06f0*/  ISETP.GE.U32.AND P5, PT, R8, 0x2, PT ;  /* 0x000000020800780c */ /* 0x000fe40003fa6070 */
[----:B------:R-:W-:Y:S02]  /*0700*/  PLOP3.LUT P0, PT, P0, P4, PT, 0x80, 0x0 ;  /* 0x000000000000781c */ /* 0x000fe40000709070 */
[----:B------:R-:W-:Y:S01]  /*0710*/  SEL R19, R19, 0x2, P5 ;  /* 0x0000000213137807 */ /* 0x000fe20002800000 */
[----:B------:R0:W2:Y:S01]  /*0720*/  @!UP1 SYNCS.EXCH.64 URZ, [UR6+0x58], UR4 ;  /* 0x00005804063f95b2 */ /* 0x0000a20008000100 */
[----:B------:R-:W-:Y:S01]  /*0730*/  P2R R156, PR, RZ, 0x1 ;  /* 0x00000001ff9c7803 */ /* 0x000fe20000000000 */
[----:B------:R-:W-:Y:S01]  /*0740*/  NOP ;  /* 0x0000000000007918 */ /* 0x000fe20000000000 */
[----:B------:R-:W-:Y:S07]  /*0750*/  @!P3 BRA `(.L_x_3) ;  /* 0x000000000008b947 */ /* 0x000fee0003800000 */
[----:B-12---:R-:W-:Y:S01]  /*0760*/  UCGABAR_ARV ;  /* 0x00000000000079c7 */ /* 0x006fe20008000000 */
[----:B------:R-:W-:Y:S05]  /*0770*/  BRA `(.L_x_4) ;  /* 0x0000000000047947 */ /* 0x000fea0003800000 */
.L_x_3:
[----:B-12---:R-:W-:Y:S01]  /*0780*/  NOP ;  /* 0x0000000000007918 */ /* 0x006fe20000000000 */
.L_x_4:
[----:B------:R-:W1:Y:S01]  /*0790*/  LDC R2, c[0x0][0x65c] ;  /* 0x00019700ff027b82 */ /* 0x000e620000000800 */
[----:B------:R-:W-:Y:S02]  /*07a0*/  IMAD.U32 R6, RZ, RZ, UR8 ;  /* 0x00000008ff067e24 */ /* 0x000fe4000f8e00ff */
[----:B------:R-:W-:Y:S01]  /*07b0*/  IMAD.MOV.U32 R7, RZ, RZ, RZ ;  /* 0x000000ffff077224 */ /* 0x000fe200078e00ff */
[----:B-1----:R-:W-:-:S04]  /*07c0*/  ISETP.NE.AND P1, PT, R2, 0x1, PT ;  /* 0x000000010200780c */ /* 0x002fc80003f25270 */
[----:B------:R-:W-:-:S09]  /*07d0*/  P2R R5, PR, RZ, 0x2 ;  /* 0x00000002ff057803 */ /* 0x000fd20000000000 */
[----:B------:R-:W1:Y:S01]  /*07e0*/  @P1 LDC R17, c[0x0][0x10] ;  /* 0x00000400ff111b82 */ /* 0x000e620000000800 */
[----:B------:R-:W-:Y:S02]  /*07f0*/  @P1 IMAD.MOV.U32 R5, RZ, RZ, RZ ;  /* 0x000000ffff051224 */ /* 0x000fe400078e00ff */
[----:B------:R-:W-:-:S05]  /*0800*/  @P1 IMAD.MOV.U32 R13, RZ, RZ, RZ ;  /* 0x000000ffff0d1224 */ /* 0x000fca00078e00ff */
[----:B------:R-:W2:Y:S01]  /*0810*/  @!P1 LDC R11, c[0x0][0xc] ;  /* 0x00000300ff0b9b82 */ /* 0x000ea20000000800 */
[----:B-1----:R-:W-:-:S04]  /*0820*/  @P1 IMAD.WIDE.U32 R16, R17, UR8, R4 ;  /* 0x0000000811101c25 */ /* 0x002fc8000f8e0004 */
[----:B------:R-:W-:Y:S02]  /*0830*/  @P1 IMAD.IADD R17, R17, 0x1, R13 ;  /* 0x0000000111111824 */ /* 0x000fe400078e020d */
[----:B--2---:R-:W-:-:S04]  /*0840*/  @!P1 IMAD.WIDE.U32 R6, R4, R11, R6 ;  /* 0x0000000b04069225 */ /* 0x004fc800078e0006 */
[----:B------:R-:W-:Y:S02]  /*0850*/  @!P1 IMAD.MOV.U32 R16, RZ, RZ, R6 ;  /* 0x000000ffff109224 */ /* 0x000fe400078e0006 */
[----:B------:R-:W-:Y:S01]  /*0860*/  @!P1 IMAD.MOV.U32 R17, RZ, RZ, R7 ;  /* 0x000000ffff119224 */ /* 0x000fe200078e0007 */
[----:B------:R-:W-:Y:S06]  /*0870*/  @!P3 BRA `(.L_x_5) ;  /* 0x00000000000cb947 */ /* 0x000fec0003800000 */
[----:B------:R-:W-:Y:S01]  /*0880*/  UCGABAR_WAIT ;  /* 0x0000000000007dc7 */ /* 0x000fe20008000000 */
[----:B------:R-:W-:Y:S01]  /*0890*/  CCTL.IVALL ;  /* 0x00000000ff00798f */ /* 0x000fe20002000000 */
[----:B------:R-:W-:Y:S05]  /*08a0*/  BRA `(.L_x_6) ;  /* 0x0000000000047947 */ /* 0x000fea0003800000 */
.L_x_5:
[----:B------:R-:W-:Y:S06]  /*08b0*/  BAR.SYNC.DEFER_BLOCKING 0x0 ;  /* 0x0000000000007b1d */ /* 0x000fec0000010000 */
.L_x_6:
[----:B------:R-:W-:Y:S05]  /*08c0*/  @!P2 BRA `(.L_x_7) ;  /* 0x000000800058a947 */ /* 0x000fea0003800000 */
[----:B------:R-:W-:-:S13]  /*08d0*/  ISETP.GT.U32.AND P0, PT, R8, 0x1, PT ;  /* 0x000000010800780c */ /* 0x000fda0003f04070 */
[----:B0-----:R-:W-:Y:S05]  /*08e0*/  @P0 EXIT ;  /* 0x000000000000094d */ /* 0x001fea0003800000 */
[----:B------:R-:W-:Y:S01]  /*08f0*/  ULDC.64 UR4, c[0x0][0x650] ;  /* 0x0001940000047ab9 */ /* 0x000fe20000000a00 */
[----:B------:R-:W-:Y:S01]  /*0900*/  PRMT R0, RZ, 0x7610, R0 ;  /* 0x00007610ff007816 */ /* 0x000fe20000000000 */
[----:B------:R-:W-:Y:S01]  /*0910*/  IMAD.MOV.U32 R153, RZ, RZ, -0x1 ;  /* 0xffffffffff997424 */ /* 0x000fe200078e00ff */
[----:B------:R-:W-:Y:S01]  /*0920*/  ISETP.GE.U32.AND P0, PT, R16, UR4, PT ;  /* 0x0000000410007c0c */ /* 0x000fe2000bf06070 */
[----:B------:R-:W-:Y:S02]  /*0930*/  IMAD.MOV.U32 R152, RZ, RZ, -0x1 ;  /* 0xffffffffff987424 */ /* 0x000fe400078e00ff */
[----:B------:R-:W-:Y:S01]  /*0940*/  IMAD.MOV.U32 R23, RZ, RZ, -0x1 ;  /* 0xffffffffff177424 */ /* 0x000fe200078e00ff */
[----:B------:R-:W-:-:S13]  /*0950*/  ISETP.GE.U32.AND.EX P0, PT, R17, UR5, PT, P0 ;  /* 0x0000000511007c0c */ /* 0x000fda000bf06100 */
[----:B------:R-:W-:Y:S05]  /*0960*/  @P0 BRA `(.L_x_8) ;  /* 0x00000004002c0947 */ /* 0x000fea0003800000 */
[----:B------:R-:W0:Y:S01]  /*0970*/  LDC.64 R20, c[0x0][0x628] ;  /* 0x00018a00ff147b82 */ /* 0x000e220000000a00 */
[----:B------:R-:W-:Y:S02]  /*0980*/  IMAD.MOV.U32 R6, RZ, RZ, R16 ;  /* 0x000000ffff067224 */ /* 0x000fe400078e0010 */
[----:B------:R-:W-:-:S05]  /*0990*/  IMAD.MOV.U32 R7, RZ, RZ, R17 ;  /* 0x000000ffff077224 */ /* 0x000fca00078e0011 */
[----:B------:R-:W1:Y:S08]  /*09a0*/  LDC R0, c[0x0][0x630] ;  /* 0x00018c00ff007b82 */ /* 0x000e700000000800 */
[----:B------:R-:W2:Y:S01]  /*09b0*/  LDC.64 R24, c[0x0][0x620] ;  /* 0x00018800ff187b82 */ /* 0x000ea20000000a00 */
[----:B0-----:R-:W-:-:S04]  /*09c0*/  ISETP.NE.U32.AND P0, PT, R20, RZ, PT ;  /* 0x000000ff1400720c */ /* 0x001fc80003f05070 */
[----:B------:R-:W-:-:S13]  /*09d0*/  ISETP.NE.AND.EX P0, PT, R21, RZ, PT, P0 ;  /* 0x000000ff1500720c */ /* 0x000fda0003f05300 */
[----:B-12---:R-:W-:Y:S05]  /*09e0*/  @!P0 BRA `(.L_x_9) ;  /* 0x0000000000288947 */ /* 0x006fea0003800000 */
[----:B------:R-:W0:Y:S02]  /*09f0*/  LDC R13, c[0x0][0x634] ;  /* 0x00018d00ff0d7b82 */ /* 0x000e240000000800 */
[----:B0-----:R-:W-:-:S05]  /*0a00*/  IADD3 R13, P0, R16, R13, RZ ;  /* 0x0000000d100d7210 */ /* 0x001fca0007f1e0ff */
[----:B------:R-:W-:-:S04]  /*0a10*/  IMAD.X R15, RZ, RZ, R17, P0 ;  /* 0x000000ffff0f7224 */ /* 0x000fc800000e0611 */
[----:B------:R-:W-:-:S04]  /*0a20*/  IMAD.WIDE.U32 R6, R15, R20, RZ ;  /* 0x000000140f067225 */ /* 0x000fc800078e00ff */
[----:B------:R-:W-:-:S04]  /*0a30*/  IMAD.WIDE.U32 R10, P0, R13, R21, R6 ;  /* 0x000000150d0a7225 */ /* 0x000fc80007800006 */
[----:B------:R-:W-:-:S04]  /*0a40*/  IMAD.WIDE.U32 R6, R13, R20, RZ ;  /* 0x000000140d067225 */ /* 0x000fc800078e00ff */
[----:B------:R-:W-:Y:S01]  /*0a50*/  IMAD.X R13, RZ, RZ, RZ, P0 ;  /* 0x000000ffff0d7224 */ /* 0x000fe200000e06ff */
[----:B------:R-:W-:Y:S01]  /*0a60*/  IADD3 RZ, P0, R7, R10, RZ ;  /* 0x0000000a07ff7210 */ /* 0x000fe20007f1e0ff */
[----:B------:R-:W-:-:S04]  /*0a70*/  IMAD.MOV.U32 R12, RZ, RZ, R11 ;  /* 0x000000ffff0c7224 */ /* 0x000fc800078e000b */
[----:B------:R-:W-:-:S08]  /*0a80*/  IMAD.WIDE.U32.X R6, R15, R21, R12, P0 ;  /* 0x000000150f067225 */ /* 0x000fd000000e040c */
.L_x_9:
[----:B------:R-:W0:Y:S01]  /*0a90*/  LDC.64 R20, c[0x0][0x640] ;  /* 0x00019000ff147b82 */ /* 0x000e220000000a00 */
[--C-:B------:R-:W-:Y:S01]  /*0aa0*/  SHF.R.U64 R27, R6, R0, R7.reuse ;  /* 0x00000000061b7219 */ /* 0x100fe20000001207 */
[----:B------:R-:W-:Y:S01]  /*0ab0*/  IMAD R28, R9, R14, R4 ;  /* 0x0000000e091c7224 */ /* 0x000fe200078e0204 */
[----:B------:R-:W-:Y:S02]  /*0ac0*/  SHF.R.U32.HI R0, RZ, R0, R7 ;  /* 0x00000000ff007219 */ /* 0x000fe40000011607 */
[----:B------:R-:W-:-:S03]  /*0ad0*/  IADD3 R5, P0, RZ, -R27, RZ ;  /* 0x8000001bff057210 */ /* 0x000fc60007f1e0ff */
[----:B------:R-:W1:Y:S02]  /*0ae0*/  LDC R8, c[0x0][0x618] ;  /* 0x00018600ff087b82 */ /* 0x000e640000000800 */
[----:B------:R-:W-:-:S04]  /*0af0*/  IMAD.X R7, RZ, RZ, ~R0, P0 ;  /* 0x000000ffff077224 */ /* 0x000fc800000e0e00 */
[-C--:B------:R-:W-:Y:S02]  /*0b00*/  IMAD R0, R7, R24.reuse, RZ ;  /* 0x0000001807007224 */ /* 0x080fe400078e02ff */
[----:B------:R-:W2:Y:S01]  /*0b10*/  LDC R11, c[0x0][0x608] ;  /* 0x00018200ff0b7b82 */ /* 0x000ea20000000800 */
[----:B------:R-:W-:-:S04]  /*0b20*/  IMAD.WIDE.U32 R6, R5, R24, R16 ;  /* 0x0000001805067225 */ /* 0x000fc800078e0010 */
[----:B------:R-:W-:Y:S02]  /*0b30*/  IMAD R5, R5, R25, R0 ;  /* 0x0000001905057224 */ /* 0x000fe400078e0200 */
[----:B------:R-:W-:Y:S01]  /*0b40*/  IMAD.MOV.U32 R25, RZ, RZ, 0x1 ;  /* 0x00000001ff197424 */ /* 0x000fe200078e00ff */
[----:B------:R-:W3:Y:S01]  /*0b50*/  LDC R12, c[0x0][0x658] ;  /* 0x00019600ff0c7b82 */ /* 0x000ee20000000800 */
[----:B0-----:R-:W-:Y:S01]  /*0b60*/  ISETP.NE.U32.AND P0, PT, R20, RZ, PT ;  /* 0x000000ff1400720c */ /* 0x001fe20003f05070 */
[----:B------:R-:W-:Y:S02]  /*0b70*/  IMAD.IADD R5, R7, 0x1, R5 ;  /* 0x0000000107057824 */ /* 0x000fe400078e0205 */
[----:B------:R-:W-:Y:S01]  /*0b80*/  IMAD.MOV.U32 R7, RZ, RZ, -0x1 ;  /* 0xffffffffff077424 */ /* 0x000fe200078e00ff */
[----:B------:R-:W-:-:S03]  /*0b90*/  ISETP.NE.AND.EX P0, PT, R21, RZ, PT, P0 ;  /* 0x000000ff1500720c */ /* 0x000fc60003f05300 */
[----:B------:R-:W0:Y:S01]  /*0ba0*/  LDC R15, c[0x0][0x600] ;  /* 0x00018000ff0f7b82 */ /* 0x000e220000000800 */
[-CC-:B-1----:R-:W-:Y:S02]  /*0bb0*/  SHF.R.U64 R13, R6, R8.reuse, R5.reuse ;  /* 0x00000008060d7219 */ /* 0x182fe40000001205 */
[----:B------:R-:W-:-:S05]  /*0bc0*/  SHF.R.U32.HI R0, RZ, R8, R5 ;  /* 0x00000008ff007219 */ /* 0x000fca0000011605 */
[----:B------:R-:W1:Y:S01]  /*0bd0*/  LDC R23, c[0x0][0x648] ;  /* 0x00019200ff177b82 */ /* 0x000e620000000800 */
[-CC-:B--2---:R-:W-:Y:S02]  /*0be0*/  SHF.R.U64 R29, R13, R11.reuse, R0.reuse ;  /* 0x0000000b0d1d7219 */ /* 0x184fe40000001200 */
[----:B------:R-:W-:-:S05]  /*0bf0*/  SHF.R.U32.HI R5, RZ, R11, R0 ;  /* 0x0000000bff057219 */ /* 0x000fca0000011600 */
[----:B------:R-:W2:Y:S01]  /*0c00*/  LDC R24, c[0x0][0x638] ;  /* 0x00018e00ff187b82 */ /* 0x000ea20000000800 */
[-CC-:B---3--:R-:W-:Y:S02]  /*0c10*/  SHF.R.U64 R14, R29, R12.reuse, R5.reuse ;  /* 0x0000000c1d0e7219 */ /* 0x188fe40000001205 */
[-C--:B------:R-:W-:Y:S02]  /*0c20*/  SHF.L.U32 R0, R7, R12.reuse, RZ ;  /* 0x0000000c07007219 */ /* 0x080fe400000006ff */
[----:B------:R-:W-:Y:S01]  /*0c30*/  SHF.R.U32.HI R5, RZ, R12, R5 ;  /* 0x0000000cff057219 */ /* 0x000fe20000011605 */
[----:B------:R-:W-:Y:S01]  /*0c40*/  IMAD.MOV.U32 R4, RZ, RZ, R14 ;  /* 0x000000ffff047224 */ /* 0x000fe200078e000e */
[----:B------:R-:W-:Y:S01]  /*0c50*/  LOP3.LUT R10, RZ, R0, RZ, 0x33, !PT ;  /* 0x00000000ff0a7212 */ /* 0x000fe200078e33ff */
[----:B------:R-:W3:Y:S01]  /*0c60*/  LDC R26, c[0x0][0x610] ;  /* 0x00018400ff1a7b82 */ /* 0x000ee20000000800 */
[----:B------:R-:W-:Y:S05]  /*0c70*/  @!P0 BRA `(.L_x_10) ;  /* 0x0000000000288947 */ /* 0x000fea0003800000 */
[----:B------:R-:W4:Y:S02]  /*0c80*/  LDC R9, c[0x0][0x64c] ;  /* 0x00019300ff097b82 */ /* 0x000f240000000800 */
[----:B----4-:R-:W-:-:S05]  /*0c90*/  IADD3 R9, P0, R14, R9, RZ ;  /* 0x000000090e097210 */ /* 0x010fca0007f1e0ff */
        /* <DEDUP_REMOVED lines=8> */
.L_x_10:
[----:B-1----:R-:W-:Y:S01]  /*0d20*/  SHF.R.U64 R4, R4, R23, R5 ;  /* 0x0000001704047219 */ /* 0x002fe20000001205 */
[----:B0-----:R-:W-:Y:S01]  /*0d30*/  VIADD R6, R15, 0xffffffff ;  /* 0xffffffff0f067836 */ /* 0x001fe20000000000 */
[----:B------:R-:W-:Y:S01]  /*0d40*/  SHF.L.U32 R0, R25, R12, RZ ;  /* 0x0000000c19007219 */ /* 0x000fe200000006ff */
[----:B------:R-:W-:Y:S01]  /*0d50*/  IMAD.MOV.U32 R23, RZ, RZ, R27 ;  /* 0x000000ffff177224 */ /* 0x000fe200078e001b */
[----:B------:R-:W-:Y:S01]  /*0d60*/  LOP3.LUT R5, R29, R10, RZ, 0xc0, !PT ;  /* 0x0000000a1d057212 */ /* 0x000fe200078ec0ff */
[----:B------:R-:W-:Y:S01]  /*0d70*/  IMAD.MOV R7, RZ, RZ, -R4 ;  /* 0x000000ffff077224 */ /* 0x000fe200078e0a04 */
[----:B------:R-:W-:Y:S02]  /*0d80*/  SEL R3, R3, R28, !P1 ;  /* 0x0000001c03037207 */ /* 0x000fe40004800000 */
[----:B------:R-:W-:Y:S01]  /*0d90*/  LOP3.LUT R6, R13, R6, RZ, 0xc0, !PT ;  /* 0x000000060d067212 */ /* 0x000fe200078ec0ff */
[----:B------:R-:W-:Y:S02]  /*0da0*/  IMAD R4, R0, R4, R5 ;  /* 0x0000000400047224 */ /* 0x000fe400078e0205 */
[----:B--2---:R-:W-:-:S02]  /*0db0*/  IMAD R0, R7, R24, R14 ;  /* 0x0000001807007224 */ /* 0x004fc400078e020e */
[----:B---3--:R-:W-:Y:S02]  /*0dc0*/  IMAD R3, R4, R26, R3 ;  /* 0x0000001a04037224 */ /* 0x008fe400078e0203 */
[----:B------:R-:W-:Y:S02]  /*0dd0*/  IMAD.MOV.U32 R5, RZ, RZ, 0x1 ;  /* 0x00000001ff057424 */ /* 0x000fe400078e00ff */
[----:B------:R-:W-:-:S03]  /*0de0*/  IMAD R4, R0, R15, R6 ;  /* 0x0000000f00047224 */ /* 0x000fc600078e0206 */
[----:B------:R-:W-:Y:S02]  /*0df0*/  PRMT R0, R5, 0x7610, R0 ;  /* 0x0000761005007816 */ /* 0x000fe40000000000 */
[----:B------:R-:W-:Y:S02]  /*0e00*/  SEL R152, R4, R3, !P1 ;  /* 0x0000000304987207 */ /* 0x000fe40004800000 */
[----:B------:R-:W-:-:S07]  /*0e10*/  SEL R153, R3, R4, !P1 ;  /* 0x0000000403997207 */ /* 0x000fce0004800000 */
.L_x_8:
[----:B------:R-:W-:-:S08]  /*0e20*/  NOP ;  /* 0x0000000000007918 */ /* 0x000fd00000000000 */
[----:B------:R-:W0:Y:S02]  /*0e30*/  USETMAXREG.TRY_ALLOC.CTAPOOL UP0, 0xe8 ;  /* 0x000000e8000079c8 */ /* 0x000e240008000600 */
[----:B0-----:R-:W-:-:S13]  /*0e40*/  PLOP3.LUT P0, PT, PT, PT, UP0, 0x80, 0x0 ;  /* 0x000000000000781c */ /* 0x001fda0003f0f008 */
[----:B------:R-:W-:Y:S05]  /*0e50*/  @!P0 BRA `(.L_x_8) ;  /* 0xfffffffc00f08947 */ /* 0x000fea000383ffff */
[----:B------:R-:W-:Y:S01]  /*0e60*/  ULDC.64 UR4, c[0x0][0x598] ;  /* 0x0001660000047ab9 */ /* 0x000fe20000000a00 */
[----:B------:R-:W-:Y:S01]  /*0e70*/  ULDC.64 UR36, c[0x0][0x208] ;  /* 0x0000820000247ab9 */ /* 0x000fe20000000a00 */
[----:B------:R-:W-:-:S04]  /*0e80*/  ISETP.NE.U32.AND P0, PT, RZ, UR4, PT ;  /* 0x00000004ff007c0c */ /* 0x000fc8000bf05070 */
[----:B------:R-:W-:-:S13]  /*0e90*/  ISETP.NE.AND.EX P0, PT, RZ, UR5, PT, P0 ;  /* 0x00000005ff007c0c */ /* 0x000fda000bf05300 */
[----:B------:R-:W-:Y:S05]  /*0ea0*/  @!P0 BRA `(.L_x_11) ;  /* 0x00000000001c8947 */ /* 0x000fea0003800000 */
[----:B------:R-:W0:Y:S02]  /*0eb0*/  LDC.64 R4, c[0x0][0x598] ;  /* 0x00016600ff047b82 */ /* 0x000e240000000a00 */
[----:B0-----:R-:W2:Y:S02]  /*0ec0*/  LDG.E.64 R4, desc[UR36][R4.64] ;  /* 0x0000002404047981 */ /* 0x001ea4000c1e1b00 */
[----:B--2---:R-:W-:-:S04]  /*0ed0*/  ISETP.NE.U32.AND P0, PT, R4, RZ, PT ;  /* 0x000000ff0400720c */ /* 0x004fc80003f05070 */
[----:B------:R-:W-:-:S13]  /*0ee0*/  ISETP.NE.AND.EX P0, PT, R5, RZ, PT, P0 ;  /* 0x000000ff0500720c */ /* 0x000fda0003f05300 */
[----:B------:R-:W-:Y:S05]  /*0ef0*/  @!P0 BRA `(.L_x_11) ;  /* 0x0000000000088947 */ /* 0x000fea0003800000 */
[----:B------:R0:W5:Y:S01]  /*0f00*/  LD.E R154, desc[UR36][R4.64] ;  /* 0x00000024049a7980 */ /* 0x000162000c101900 */
[----:B------:R-:W-:Y:S05]  /*0f10*/  BRA `(.L_x_12) ;  /* 0x0000000000247947 */ /* 0x000fea0003800000 */
.L_x_11:
[----:B------:R-:W-:Y:S02]  /*0f20*/  ULDC.64 UR4, c[0x0][0x588] ;  /* 0x0001620000047ab9 */ /* 0x000fe40000000a00 */
[----:B------:R-:W-:-:S04]  /*0f30*/  ISETP.NE.U32.AND P0, PT, RZ, UR4, PT ;  /* 0x00000004ff007c0c */ /* 0x000fc8000bf05070 */
[----:B------:R-:W-:-:S13]  /*0f40*/  ISETP.NE.AND.EX P0, PT, RZ, UR5, PT, P0 ;  /* 0x00000005ff007c0c */ /* 0x000fda000bf05300 */
[----:B------:R-:W-:Y:S05]  /*0f50*/  @!P0 BRA `(.L_x_13) ;  /* 0x00000000000c8947 */ /* 0x000fea0003800000 */
[----:B------:R-:W0:Y:S02]  /*0f60*/  LDC.64 R154, c[0x0][0x588] ;  /* 0x00016200ff9a7b82 */ /* 0x000e240000000a00 */
[----:B0-----:R1:W5:Y:S01]  /*0f70*/  LDG.E R154, desc[UR36][R154.64] ;  /* 0x000000249a9a7981 */ /* 0x001362000c1e1900 */
[----:B------:R-:W-:Y:S05]  /*0f80*/  BRA `(.L_x_12) ;  /* 0x0000000000087947 */ /* 0x000fea0003800000 */
.L_x_13:
[----:B------:R-:W-:Y:S02]  /*0f90*/  ULDC UR4, c[0x0][0x580] ;  /* 0x0001600000047ab9 */ /* 0x000fe40000000800 */
[----:B------:R-:W-:-:S07]  /*0fa0*/  IMAD.U32 R154, RZ, RZ, UR4 ;  /* 0x00000004ff9a7e24 */ /* 0x000fce000f8e00ff */
.L_x_12:
[----:B------:R-:W-:Y:S02]  /*0fb0*/  ULDC.64 UR4, c[0x0][0x5a0] ;  /* 0x0001680000047ab9 */ /* 0x000fe40000000a00 */
[----:B------:R-:W-:-:S04]  /*0fc0*/  ISETP.NE.U32.AND P0, PT, RZ, UR4, PT ;  /* 0x00000004ff007c0c */ /* 0x000fc8000bf05070 */
[----:B------:R-:W-:-:S13]  /*0fd0*/  ISETP.NE.AND.EX P0, PT, RZ, UR5, PT, P0 ;  /* 0x00000005ff007c0c */ /* 0x000fda000bf05300 */
[----:B------:R-:W-:Y:S05]  /*0fe0*/  @!P0 BRA `(.L_x_14) ;  /* 0x00000000001c8947 */ /* 0x000fea0003800000 */
[----:B0-----:R-:W0:Y:S02]  /*0ff0*/  LDC.64 R4, c[0x0][0x5a0] ;  /* 0x00016800ff047b82 */ /* 0x001e240000000a00 */
[----:B0-----:R-:W2:Y:S02]  /*1000*/  LDG.E.64 R4, desc[UR36][R4.64] ;  /* 0x0000002404047981 */ /* 0x001ea4000c1e1b00 */
[----:B--2---:R-:W-:-:S04]  /*1010*/  ISETP.NE.U32.AND P0, PT, R4, RZ, PT ;  /* 0x000000ff0400720c */ /* 0x004fc80003f05070 */
[----:B------:R-:W-:-:S13]  /*1020*/  ISETP.NE.AND.EX P0, PT, R5, RZ, PT, P0 ;  /* 0x000000ff0500720c */ /* 0x000fda0003f05300 */
[----:B------:R-:W-:Y:S05]  /*1030*/  @!P0 BRA `(.L_x_14) ;  /* 0x0000000000088947 */ /* 0x000fea0003800000 */
[----:B-1----:R0:W5:Y:S01]  /*1040*/  LD.E R155, desc[UR36][R4.64] ;  /* 0x00000024049b7980 */ /* 0x002162000c101900 */
[----:B------:R-:W-:Y:S05]  /*1050*/  BRA `(.L_x_15) ;  /* 0x0000000000247947 */ /* 0x000fea0003800000 */
.L_x_14:
[----:B------:R-:W-:Y:S02]  /*1060*/  ULDC.64 UR4, c[0x0][0x590] ;  /* 0x0001640000047ab9 */ /* 0x000fe40000000a00 */
[----:B------:R-:W-:-:S04]  /*1070*/  ISETP.NE.U32.AND P0, PT, RZ, UR4, PT ;  /* 0x00000004ff007c0c */ /* 0x000fc8000bf05070 */
[----:B------:R-:W-:-:S13]  /*1080*/  ISETP.NE.AND.EX P0, PT, RZ, UR5, PT, P0 ;  /* 0x00000005ff007c0c */ /* 0x000fda000bf05300 */
[----:B------:R-:W-:Y:S05]  /*1090*/  @!P0 BRA `(.L_x_16) ;  /* 0x00000000000c8947 */ /* 0x000fea0003800000 */
[----:B0-----:R-:W1:Y:S02]  /*10a0*/  LDC.64 R4, c[0x0][0x590] ;  /* 0x00016400ff047b82 */ /* 0x001e640000000a00 */
[----:B-1----:R1:W5:Y:S01]  /*10b0*/  LDG.E R155, desc[UR36][R4.64] ;  /* 0x00000024049b7981 */ /* 0x002362000c1e1900 */
[----:B------:R-:W-:Y:S05]  /*10c0*/  BRA `(.L_x_15) ;  /* 0x0000000000087947 */ /* 0x000fea0003800000 */
.L_x_16:
[----:B------:R-:W-:Y:S02]  /*10d0*/  ULDC UR4, c[0x0][0x584] ;  /* 0x0001610000047ab9 */ /* 0x000fe40000000800 */
[----:B-1----:R-:W-:-:S07]  /*10e0*/  IMAD.U32 R155, RZ, RZ, UR4 ;  /* 0x00000004ff9b7e24 */ /* 0x002fce000f8e00ff */
.L_x_15:
[----:B------:R-:W-:-:S13]  /*10f0*/  LOP3.LUT P0, RZ, R0, 0xff, RZ, 0xc0, !PT ;  /* 0x000000ff00ff7812 */ /* 0x000fda000780c0ff */
[----:B------:R-:W-:Y:S05]  /*1100*/  @!P0 EXIT ;  /* 0x000000000000894d */ /* 0x000fea0003800000 */
[----:B------:R-:W-:Y:S01]  /*1110*/  ULDC UR4, c[0x0][0x28c] ;  /* 0x0000a30000047ab9 */ /* 0x000fe20000000800 */
[----:B------:R-:W-:Y:S01]  /*1120*/  LOP3.LUT R157, R19, 0x1, RZ, 0xfc, !PT ;  /* 0x00000001139d7812 */ /* 0x000fe200078efcff */
[----:B------:R-:W-:Y:S01]  /*1130*/  UIADD3 UR4, UR4, 0x1f, URZ ;  /* 0x0000001f04047890 */ /* 0x000fe2000fffe03f */
[----:B------:R-:W-:Y:S01]  /*1140*/  UMOV UR38, URZ ;  /* 0x0000003f00267c82 */ /* 0x000fe20008000000 */
[----:B------:R-:W-:Y:S02]  /*1150*/  UMOV UR39, URZ ;  /* 0x0000003f00277c82 */ /* 0x000fe40008000000 */
[----:B------:R-:W-:-:S04]  /*1160*/  USHF.R.S32.HI UR5, URZ, 0x1f, UR4 ;  /* 0x0000001f3f057899 */ /* 0x000fc80008011404 */
[----:B------:R-:W-:-:S04]  /*1170*/  ULEA.HI UR5, UR5, UR4, URZ, 0x5 ;  /* 0x0000000405057291 */ /* 0x000fc8000f8f283f */
[----:B------:R-:W-:-:S12]  /*1180*/  USHF.R.S32.HI UR40, URZ, 0x5, UR5 ;  /* 0x000000053f287899 */ /* 0x000fd80008011405 */
.L_x_290:
[----:B------:R-:W-:Y:S01]  /*1190*/  LOP3.LUT R0, R18, 0x80, RZ, 0xc0, !PT ;  /* 0x0000008012007812 */ /* 0x000fe200078ec0ff */
[----:B--2---:R-:W2:Y:S01]  /*11a0*/  S2UR UR7, SR_CgaCtaId ;  /* 0x00000000000779c3 */ /* 0x004ea20000008800 */
[----:B------:R-:W-:Y:S02]  /*11b0*/  UMOV UR6, 0x400 ;  /* 0x0000040000067882 */ /* 0x000fe40000000000 */
[----:B------:R-:W-:-:S06]  /*11c0*/  SHF.R.U32.HI R0, RZ, 0x7, R0 ;  /* 0x00000007ff007819 */ /* 0x000fcc0000011600 */
[----:B---3--:R-:W3:Y:S01]  /*11d0*/  SHFL.IDX PT, R0, R0, RZ, 0x1f ;  /* 0x00001fff00007589 */ /* 0x008ee200000e0000 */
[----:B--2---:R-:W-:Y:S01]  /*11e0*/  ULEA UR6, UR7, UR6, 0x18 ;  /* 0x0000000607067291 */ /* 0x004fe2000f8ec03f */
[----:B---3--:R-:W-:-:S13]  /*11f0*/  R2UR UR4, R0 ;  /* 0x00000000000472ca */ /* 0x008fda00000e0000 */
[----:B------:R-:W-:-:S04]  /*1200*/  ULEA.HI UR5, UR4, UR4, URZ, 0x1 ;  /* 0x0000000404057291 */ /* 0x000fc8000f8f083f */
[----:B------:R-:W-:-:S04]  /*1210*/  ULOP3.LUT UR5, UR5, 0x7fffe, URZ, 0xc0, !UPT ;  /* 0x0007fffe05057892 */ /* 0x000fc8000f8ec03f */
[----:B------:R-:W-:-:S03]  /*1220*/  UIADD3 UR5, UR4, -UR5, URZ ;  /* 0x8000000504057290 */ /* 0x000fc6000fffe03f */
[----:B------:R-:W-:Y:S01]  /*1230*/  ULDC UR4, c[0x0][0x28c] ;  /* 0x0000a30000047ab9 */ /* 0x000fe20000000800 */
[----:B------:R-:W-:Y:S01]  /*1240*/  ULEA UR5, UR5, UR6, 0xd ;  /* 0x0000000605057291 */ /* 0x000fe2000f8e683f */
[----:B------:R-:W-:-:S03]  /*1250*/  ISETP.LT.AND P0, PT, RZ, UR4, PT ;  /* 0x00000004ff007c0c */ /* 0x000fc6000bf01270 */
[----:B------:R-:W-:-:S04]  /*1260*/  UIADD3 UR5, UR5, 0x100, URZ ;  /* 0x0000010005057890 */ /* 0x000fc8000fffe03f */
[----:B------:R-:W-:-:S04]  /*1270*/  USHF.R.U32.HI UR5, URZ, 0x4, UR5 ;  /* 0x000000043f057899 */ /* 0x000fc80008011605 */
[----:B------:R-:W-:Y:S02]  /*1280*/  ULOP3.LUT UR41, UR5, 0x3fff, URZ, 0xc0, !UPT ;  /* 0x00003fff05297892 */ /* 0x000fe4000f8ec03f */
[----:B-1--4-:R-:W-:Y:S10]  /*1290*/  @P0 BRA `(.L_x_17) ;  /* 0x0000000000400947 */ /* 0x012ff40003800000 */
[----:B------:R-:W-:Y:S01]  /*12a0*/  MOV R0, 0x0 ;  /* 0x0000000000007802 */ /* 0x000fe20000000f00 */
[----:B------:R-:W-:Y:S01]  /*12b0*/  ULDC.64 UR4, c[0x4][0x68] ;  /* 0x01001a0000047ab9 */ /* 0x000fe20000000a00 */
[----:B------:R-:W-:Y:S01]  /*12c0*/  ULDC.64 UR6, c[0x4][0x8] ;  /* 0x0100020000067ab9 */ /* 0x000fe20000000a00 */
[----:B01----:R-:W-:Y:S01]  /*12d0*/  IMAD.U32 R4, RZ, RZ, UR4 ;  /* 0x00000004ff047e24 */ /* 0x003fe2000f8e00ff */
[----:B------:R0:W1:Y:S01]  /*12e0*/  LDC.64 R14, c[0x4][R0] ;  /* 0x01000000000e7b82 */ /* 0x0000620000000a00 */
[----:B------:R-:W-:Y:S01]  /*12f0*/  IMAD.U32 R5, RZ, RZ, UR5 ;  /* 0x00000005ff057e24 */ /* 0x000fe2000f8e00ff */
[----:B------:R-:W-:Y:S01]  /*1300*/  ULDC.64 UR4, c[0x4][0x70] ;  /* 0x01001c0000047ab9 */ /* 0x000fe20000000a00 */
[----:B------:R-:W-:Y:S02]  /*1310*/  IMAD.U32 R10, RZ, RZ, UR6 ;  /* 0x00000006ff0a7e24 */ /* 0x000fe4000f8e00ff */
[----:B------:R-:W-:Y:S02]  /*1320*/  IMAD.U32 R6, RZ, RZ, UR4 ;  /* 0x00000004ff067e24 */ /* 0x000fe4000f8e00ff */
[----:B------:R-:W-:-:S02]  /*1330*/  IMAD.U32 R7, RZ, RZ, UR5 ;  /* 0x00000005ff077e24 */ /* 0x000fc4000f8e00ff */
[----:B------:R-:W-:Y:S02]  /*1340*/  IMAD.U32 R11, RZ, RZ, UR7 ;  /* 0x00000007ff0b7e24 */ /* 0x000fe4000f8e00ff */
[----:B------:R-:W-:Y:S02]  /*1350*/  IMAD.MOV.U32 R8, RZ, RZ, 0x1e1 ;  /* 0x000001e1ff087424 */ /* 0x000fe400078e00ff */
[----:B------:R-:W-:Y:S02]  /*1360*/  IMAD.MOV.U32 R12, RZ, RZ, 0x1 ;  /* 0x00000001ff0c7424 */ /* 0x000fe400078e00ff */
[----:B0-----:R-:W-:-:S07]  /*1370*/  IMAD.MOV.U32 R13, RZ, RZ, RZ ;  /* 0x000000ffff0d7224 */ /* 0x001fce00078e00ff */
[----:B------:R-:W-:-:S07]  /*1380*/  LEPC R20, `(.L_x_17) ;  /* 0x000000001014794e */ /* 0x000fce0000000000 */
[----:B-1---5:R-:W-:Y:S05]  /*1390*/  CALL.ABS.NOINC R14 ;  /* 0x000000000e007343 */ /* 0x022fea0003c00000 */
.L_x_17:
[----:B------:R-:W-:-:S13]  /*13a0*/  ISETP.NE.AND P0, PT, R157, 0x3, PT ;  /* 0x000000039d00780c */ /* 0x000fda0003f05270 */
[----:B------:R-:W-:Y:S05]  /*13b0*/  @!P0 BRA `(.L_x_18) ;  /* 0x0000000000048947 */ /* 0x000fea0003800000 */
[----:B------:R-:W-:Y:S01]  /*13c0*/  BPT.TRAP 0x1 ;  /* 0x000000040000795c */ /* 0x000fe20000300000 */
.L_x_18:
[----:B------:R-:W2:Y:S01]  /*13d0*/  S2UR UR5, SR_CgaCtaId ;  /* 0x00000000000579c3 */ /* 0x000ea20000008800 */
[----:B------:R-:W-:Y:S01]  /*13e0*/  UMOV UR4, 0x400 ;  /* 0x0000040000047882 */ /* 0x000fe20000000000 */
[----:B------:R-:W-:Y:S02]  /*13f0*/  IMAD.U32 R0, RZ, RZ, UR38 ;  /* 0x00000026ff007e24 */ /* 0x000fe4000f8e00ff */
[----:B------:R-:W-:-:S03]  /*1400*/  IMAD.U32 R3, RZ, RZ, UR39 ;  /* 0x00000027ff037e24 */ /* 0x000fc6000f8e00ff */
[----:B------:R-:W-:Y:S01]  /*1410*/  SHF.L.U32 R0, R0, 0x1f, RZ ;  /* 0x0000001f00007819 */ /* 0x000fe200000006ff */
[----:B--2---:R-:W-:-:S06]  /*1420*/  ULEA UR4, UR5, UR4, 0x18 ;  /* 0x0000000405047291 */ /* 0x004fcc000f8ec03f */
[----:B------:R-:W-:-:S04]  /*1430*/  IMAD.U32 R6, RZ, RZ, UR4 ;  /* 0x00000004ff067e24 */ /* 0x000fc8000f8e00ff */
[----:B------:R-:W-:-:S04]  /*1440*/  IMAD R3, R3, 0x8, R6 ;  /* 0x0000000803037824 */ /* 0x000fc800078e0206 */
[----:B------:R2:W3:Y:S01]  /*1450*/  SYNCS.PHASECHK.TRANS64.TRYWAIT P1, [R3+URZ], R0 ;  /* 0x00000000030075a7 */ /* 0x0004e2000802017f */
[----:B------:R-:W-:Y:S05]  /*1460*/  @!P0 BRA `(.L_x_19) ;  /* 0x0000000000048947 */ /* 0x000fea0003800000 */
[----:B------:R-:W-:Y:S01]  /*1470*/  BPT.TRAP 0x1 ;  /* 0x000000040000795c */ /* 0x000fe20000300000 */
.L_x_19:
[----:B---3--:R-:W-:Y:S05]  /*1480*/  @P1 BRA `(.L_x_20) ;  /* 0x0000000000081947 */ /* 0x008fea0003800000 */
[----:B------:R-:W3:Y:S02]  /*1490*/  SYNCS.PHASECHK.TRANS64.TRYWAIT P1, [R3+URZ], R0 ;  /* 0x00000000030075a7 */ /* 0x000ee4000802017f */
[----:B---3--:R-:W-:Y:S05]  /*14a0*/  @!P1 BRA `(.L_x_21) ;  /* 0x0000008800cc9947 */ /* 0x008fea0003800000 */
.L_x_20:
[----:B------:R-:W-:-:S04]  /*14b0*/  UISETP.LT.AND UP0, UPT, UR40, 0x1, UPT ;  /* 0x000000012800788c */ /* 0x000fc8000bf01270 */
[----:B------:R-:W-:-:S06]  /*14c0*/  USEL UR4, UR40, 0x1, UP0 ;  /* 0x0000000128047887 */ /* 0x000fcc0008000000 */
[----:B--23--:R-:W-:Y:S01]  /*14d0*/  IMAD.U32 R0, RZ, RZ, UR4 ;  /* 0x00000004ff007e24 */ /* 0x00cfe2000f8e00ff */
[----:B------:R-:W-:Y:S05]  /*14e0*/  WARPSYNC.ALL ;  /* 0x0000000000007948 */ /* 0x000fea0003800000 */
[----:B------:R-:W-:-:S04]  /*14f0*/  IADD3 R0, -R0, UR40, RZ ;  /* 0x0000002800007c10 */ /* 0x000fc8000fffe1ff */
[----:B------:R-:W-:Y:S02]  /*1500*/  ISETP.GE.AND P1, PT, R0, 0x1, PT ;  /* 0x000000010000780c */ /* 0x000fe40003f26270 */
[----:B------:R-:W-:Y:S01]  /*1510*/  R2UR UR4, R6 ;  /* 0x00000000060472ca */ /* 0x000fe200000e0000 */
[----:B------:R-:W-:Y:S01]  /*1520*/  WARPGROUP.ARRIVE ;  /* 0x00000000000079c5 */ /* 0x000fe20000000000 */
[----:B------:R-:W-:Y:S01]  /*1530*/  UMOV UR9, 0x40000040 ;  /* 0x4000004000097882 */ /* 0x000fe20000000000 */
[----:B------:R-:W-:-:S10]  /*1540*/  UMOV UR11, 0x40000040 ;  /* 0x40000040000b7882 */ /* 0x000fd40000000000 */
[----:B------:R-:W-:-:S04]  /*1550*/  UIADD3 UR4, UR4, 0x10100, URZ ;  /* 0x0001010004047890 */ /* 0x000fc8000fffe03f */
[----:B------:R-:W-:-:S04]  /*1560*/  USHF.R.U32.HI UR4, URZ, 0x4, UR4 ;  /* 0x000000043f047899 */ /* 0x000fc80008011604 */
[----:B------:R-:W-:Y:S02]  /*1570*/  ULOP3.LUT UR5, UR4, 0x3fff, URZ, 0xc0, !UPT ;  /* 0x00003fff04057892 */ /* 0x000fe4000f8ec03f */
[----:B------:R-:W-:Y:S02]  /*1580*/  ULOP3.LUT UR4, UR41, 0x10000, URZ, 0xfc, !UPT ;  /* 0x0001000029047892 */ /* 0x000fe4000f8efc3f */
[----:B------:R-:W-:Y:S02]  /*1590*/  ULOP3.LUT UR5, UR5, 0x10000, URZ, 0xfc, !UPT ;  /* 0x0001000005057892 */ /* 0x000fe4000f8efc3f */
[----:B------:R-:W-:Y:S02]  /*15a0*/  ULEA UR6, UR39, UR4, 0xa ;  /* 0x0000000427067291 */ /* 0x000fe4000f8e503f */
[----:B------:R-:W-:-:S05]  /*15b0*/  ULEA UR7, UR39, UR5, 0xb ;  /* 0x0000000527077291 */ /* 0x000fca000f8e583f */
[----:B------:R-:W-:Y:S02]  /*15c0*/  UMOV UR8, UR6 ;  /* 0x0000000600087c82 */ /* 0x000fe40008000000 */
[----:B------:R-:W-:Y:S02]  /*15d0*/  UMOV UR10, UR7 ;  /* 0x00000007000a7c82 */ /* 0x000fe40008000000 */
[----:B------:R-:W-:Y:S01]  /*15e0*/  HGMMA.64x256x8.F32.TF32 R24, gdesc[UR8], RZ, !UPT, gsb0 ;  /* 0x07e00000081879f0 */ /* 0x000fe2000c0028ff */
[----:B------:R-:W-:Y:S02]  /*15f0*/  UIADD3 UR8, UR6, 0x2, URZ ;  /* 0x0000000206087890 */ /* 0x000fe4000fffe03f */
[----:B------:R-:W-:Y:S01]  /*1600*/  UIADD3 UR10, UR7, 0x2, URZ ;  /* 0x00000002070a7890 */ /* 0x000fe2000fffe03f */
[----:B------:R-:W-:Y:S01]  /*1610*/  UMOV UR9, 0x40000040 ;  /* 0x4000004000097882 */ /* 0x000fe20000000000 */
[----:B------:R-:W-:Y:S01]  /*1620*/  UMOV UR11, 0x40000040 ;  /* 0x40000040000b7882 */ /* 0x000fe20000000000 */
[----:B------:R-:W-:-:S02]  /*1630*/  WARPGROUP.DEPBAR.LE gsb0, 0x0 ;  /* 0x00008000000079c5 */ /* 0x000fc40000010000 */
[----:B------:R-:W-:-:S15]  /*1640*/  WARPGROUP.ARRIVE ;  /* 0x00000000000079c5 */ /* 0x000fde0000000000 */
[----:B------:R-:W-:-:S05]  /*1650*/  NOP ;  /* 0x0000000000007918 */ /* 0x000fca0000000000 */
[----:B------:R-:W-:Y:S01]  /*1660*/  HGMMA.64x256x8.F32.TF32 R24, gdesc[UR8], R24, gsb0 ;  /* 0x07e00000081879f0 */ /* 0x000fe20008002818 */
[----:B------:R-:W-:Y:S02]  /*1670*/  UIADD3 UR8, UR6, 0x4, URZ ;  /* 0x0000000406087890 */ /* 0x000fe4000fffe03f */
[----:B------:R-:W-:Y:S01]  /*1680*/  UIADD3 UR10, UR7, 0x4, URZ ;  /* 0x00000004070a7890 */ /* 0x000fe2000fffe03f */
[----:B------:R-:W-:Y:S01]  /*1690*/  UMOV UR9, 0x40000040 ;  /* 0x4000004000097882 */ /* 0x000fe20000000000 */
[----:B------:R-:W-:Y:S01]  /*16a0*/  UMOV UR11, 0x40000040 ;  /* 0x40000040000b7882 */ /* 0x000fe20000000000 */
[----:B------:R-:W-:Y:S02]  /*16b0*/  WARPGROUP.DEPBAR.LE gsb0, 0x0 ;  /* 0x00008000000079c5 */ /* 0x000fe40000010000 */
        /* <DEDUP_REMOVED lines=10> */
[----:B------:R-:W-:Y:S03]  /*1760*/  HGMMA.64x256x8.F32.TF32 R24, gdesc[UR8], R24, gsb0 ;  /* 0x07e00000081879f0 */ /* 0x000fe60008002818 */
[----:B------:R-:W-:Y:S02]  /*1770*/  WARPGROUP.DEPBAR.LE gsb0, 0x0 ;  /* 0x00008000000079c5 */ /* 0x000fe40000010000 */
[----:B------:R-:W-:Y:S05]  /*1780*/  @!P1 BRA `(.L_x_22) ;  /* 0x0000000400309947 */ /* 0x000fea0003800000 */
[----:B------:R-:W-:Y:S02]  /*1790*/  UIADD3 UR6, UR39, 0x1, URZ ;  /* 0x0000000127067890 */ /* 0x000fe4000fffe03f */
[----:B------:R-:W-:Y:S02]  /*17a0*/  IMAD.U32 R3, RZ, RZ, UR39 ;  /* 0x00000027ff037e24 */ /* 0x000fe4000f8e00ff */
[----:B------:R-:W-:-:S04]  /*17b0*/  UISETP.NE.AND UP0, UPT, UR6, 0x4, UPT ;  /* 0x000000040600788c */ /* 0x000fc8000bf05270 */
[----:B------:R-:W-:Y:S02]  /*17c0*/  USEL UR7, URZ, 0x1, UP0 ;  /* 0x000000013f077887 */ /* 0x000fe40008000000 */
[----:B------:R-:W-:Y:S02]  /*17d0*/  USEL UR6, UR6, URZ, UP0 ;  /* 0x0000003f06067287 */ /* 0x000fe40008000000 */
[----:B------:R-:W-:-:S06]  /*17e0*/  ULOP3.LUT UR7, UR38, UR7, URZ, 0x3c, !UPT ;  /* 0x0000000726077292 */ /* 0x000fcc000f8e3c3f */
[----:B------:R-:W-:-:S07]  /*17f0*/  IMAD.U32 R7, RZ, RZ, UR7 ;  /* 0x00000007ff077e24 */ /* 0x000fce000f8e00ff */
.L_x_29:
[----:B------:R-:W-:Y:S05]  /*1800*/  @!P0 BRA `(.L_x_23) ;  /* 0x0000000000048947 */ /* 0x000fea0003800000 */
[----:B------:R-:W-:Y:S01]  /*1810*/  BPT.TRAP 0x1 ;  /* 0x000000040000795c */ /* 0x000fe20000300000 */
.L_x_23:
[----:B------:R-:W2:Y:S01]  /*1820*/  S2UR UR8, SR_CgaCtaId ;  /* 0x00000000000879c3 */ /* 0x000ea20000008800 */
[----:B------:R-:W-:Y:S01]  /*1830*/  UMOV UR7, 0x400 ;  /* 0x0000040000077882 */ /* 0x000fe20000000000 */
[----:B01----:R-:W-:Y:S01]  /*1840*/  IMAD.U32 R5, RZ, RZ, UR6 ;  /* 0x00000006ff057e24 */ /* 0x003fe2000f8e00ff */
[----:B------:R-:W-:Y:S01]  /*1850*/  SHF.L.U32 R4, R7, 0x1f, RZ ;  /* 0x0000001f07047819 */ /* 0x000fe200000006ff */
[----:B--2---:R-:W-:-:S06]  /*1860*/  ULEA UR7, UR8, UR7, 0x18 ;  /* 0x0000000708077291 */ /* 0x004fcc000f8ec03f */
[----:B------:R-:W-:-:S04]  /*1870*/  IMAD.U32 R6, RZ, RZ, UR7 ;  /* 0x00000007ff067e24 */ /* 0x000fc8000f8e00ff */
[----:B------:R-:W-:-:S04]  /*1880*/  IMAD R5, R5, 0x8, R6 ;  /* 0x0000000805057824 */ /* 0x000fc800078e0206 */
[----:B------:R0:W1:Y:S01]  /*1890*/  SYNCS.PHASECHK.TRANS64.TRYWAIT P1, [R5+URZ], R4 ;  /* 0x00000004050075a7 */ /* 0x000062000802017f */
[----:B------:R-:W-:Y:S05]  /*18a0*/  @!P0 BRA `(.L_x_24) ;  /* 0x0000000000048947 */ /* 0x000fea0003800000 */
[----:B------:R-:W-:Y:S01]  /*18b0*/  BPT.TRAP 0x1 ;  /* 0x000000040000795c */ /* 0x000fe20000300000 */
.L_x_24:
[----:B-1----:R-:W-:Y:S05]  /*18c0*/  @P1 BRA `(.L_x_25) ;  /* 0x0000000000081947 */ /* 0x002fea0003800000 */
[----:B------:R-:W1:Y:S02]  /*18d0*/  SYNCS.PHASECHK.TRANS64.TRYWAIT P1, [R5+URZ], R4 ;  /* 0x00000004050075a7 */ /* 0x000e64000802017f */
[----:B-1----:R-:W-:Y:S05]  /*18e0*/  @!P1 BRA `(.L_x_26) ;  /* 0x0000008400d09947 */ /* 0x002fea0003800000 */
.L_x_25:
[----:B------:R-:W-:Y:S01]  /*18f0*/  ULEA UR7, UR6, UR4, 0xa ;  /* 0x0000000406077291 */ /* 0x000fe2000f8e503f */
[----:B------:R-:W-:Y:S01]  /*1900*/  WARPGROUP.ARRIVE ;  /* 0x00000000000079c5 */ /* 0x000fe20000000000 */
[----:B------:R-:W-:Y:S01]  /*1910*/  ULEA UR12, UR6, UR5, 0xb ;  /* 0x00000005060c7291 */ /* 0x000fe2000f8e583f */
[----:B------:R-:W-:Y:S01]  /*1920*/  UMOV UR9, 0x40000040 ;  /* 0x4000004000097882 */ /* 0x000fe20000000000 */
[----:B------:R-:W-:-:S03]  /*1930*/  UMOV UR11, 0x40000040 ;  /* 0x40000040000b7882 */ /* 0x000fc60000000000 */
[----:B------:R-:W-:Y:S02]  /*1940*/  UMOV UR8, UR7 ;  /* 0x0000000700087c82 */ /* 0x000fe40008000000 */
[----:B------:R-:W-:Y:S02]  /*1950*/  UMOV UR10, UR12 ;  /* 0x0000000c000a7c82 */ /* 0x000fe40008000000 */
[----:B------:R-:W-:Y:S01]  /*1960*/  HGMMA.64x256x8.F32.TF32 R24, gdesc[UR8], R24, gsb0 ;  /* 0x07e00000081879f0 */ /* 0x000fe20008002818 */
        /* <DEDUP_REMOVED lines=26> */
[----:B------:R-:W-:Y:S01]  /*1b10*/  BPT.TRAP 0x1 ;  /* 0x000000040000795c */ /* 0x000fe20000300000 */
.L_x_27:
[----:B------:R-:W-:-:S13]  /*1b20*/  ISETP.NE.AND P1, PT, R156, RZ, PT ;  /* 0x000000ff9c00720c */ /* 0x000fda0003f25270 */
[----:B01----:R-:W-:-:S04]  /*1b30*/  @P1 IMAD R4, R3, 0x8, R6 ;  /* 0x0000000803041824 */ /* 0x003fc800078e0206 */
[----:B------:R-:W-:-:S05]  /*1b40*/  @P1 VIADD R5, R4, 0x20 ;  /* 0x0000002004051836 */ /* 0x000fca0000000000 */
[----:B------:R-:W-:-:S04]  /*1b50*/  @P1 PRMT R5, R22, 0x654, R5 ;  /* 0x0000065416051816 */ /* 0x000fc80000000005 */
[----:B------:R0:W-:Y:S01]  /*1b60*/  @P1 SYNCS.ARRIVE.TRANS64.RED.A1T0 RZ, [R5+URZ], RZ ;  /* 0x000000ff05ff19a7 */ /* 0x0001e2000810043f */
[----:B------:R-:W-:-:S13]  /*1b70*/  ISETP.GT.U32.AND P1, PT, R19, 0x1, PT ;  /* 0x000000011300780c */ /* 0x000fda0003f24070 */
[----:B0-----:R-:W-:Y:S05]  /*1b80*/  @P1 BRA `(.L_x_28) ;  /* 0x0000000000041947 */ /* 0x001fea0003800000 */
[----:B------:R-:W-:Y:S01]  /*1b90*/  BPT.TRAP 0x1 ;  /* 0x000000040000795c */ /* 0x000fe20000300000 */
.L_x_28:
[----:B------:R-:W-:Y:S01]  /*1ba0*/  UIADD3 UR6, UR6, 0x1, URZ ;  /* 0x0000000106067890 */ /* 0x000fe2000fffe03f */
[C---:B------:R-:W-:Y:S01]  /*1bb0*/  ISETP.GT.AND P2, PT, R0.reuse, 0x1, PT ;  /* 0x000000010000780c */ /* 0x040fe20003f44270 */
[----:B------:R-:W-:Y:S02]  /*1bc0*/  VIADD R3, R3, 0x1 ;  /* 0x0000000103037836 */ /* 0x000fe40000000000 */
[----:B------:R-:W-:Y:S01]  /*1bd0*/  UISETP.NE.AND UP0, UPT, UR6, 0x4, UPT ;  /* 0x000000040600788c */ /* 0x000fe2000bf05270 */
[----:B------:R-:W-:Y:S02]  /*1be0*/  VIADD R0, R0, 0xffffffff ;  /* 0xffffffff00007836 */ /* 0x000fe40000000000 */
[C---:B------:R-:W-:Y:S01]  /*1bf0*/  ISETP.NE.AND P1, PT, R3.reuse, 0x4, PT ;  /* 0x000000040300780c */ /* 0x040fe20003f25270 */
[----:B------:R-:W-:Y:S02]  /*1c00*/  USEL UR7, URZ, 0x1, UP0 ;  /* 0x000000013f077887 */ /* 0x000fe40008000000 */
[----:B------:R-:W-:Y:S01]  /*1c10*/  USEL UR6, UR6, URZ, UP0 ;  /* 0x0000003f06067287 */ /* 0x000fe20008000000 */
[----:B------:R-:W-:-:S03]  /*1c20*/  SEL R3, R3, RZ, P1 ;  /* 0x000000ff03037207 */ /* 0x000fc60000800000 */
[----:B------:R-:W-:Y:S01]  /*1c30*/  LOP3.LUT R7, R7, UR7, RZ, 0x3c, !PT ;  /* 0x0000000707077c12 */ /* 0x000fe2000f8e3cff */
[----:B------:R-:W-:Y:S07]  /*1c40*/  @P2 BRA `(.L_x_29) ;  /* 0xfffffff800ec2947 */ /* 0x000fee000383ffff */
.L_x_22:
[----:B------:R-:W2:Y:S02]  /*1c50*/  LDC R0, c[0x0][0x28c] ;  /* 0x0000a300ff007b82 */ /* 0x000ea40000000800 */
[----:B--2---:R-:W-:-:S13]  /*1c60*/  ISETP.GE.AND P1, PT, R0, 0x1, PT ;  /* 0x000000010000780c */ /* 0x004fda0003f26270 */
[----:B------:R-:W-:Y:S05]  /*1c70*/  @!P1 BRA `(.L_x_30) ;  /* 0x0000000000409947 */ /* 0x000fea0003800000 */
[----:B------:R-:W-:Y:S05]  /*1c80*/  @!P0 BRA `(.L_x_31) ;  /* 0x0000000000048947 */ /* 0x000fea0003800000 */
[----:B------:R-:W-:Y:S01]  /*1c90*/  BPT.TRAP 0x1 ;  /* 0x000000040000795c */ /* 0x000fe20000300000 */
.L_x_31:
[----:B------:R-:W-:Y:S01]  /*1ca0*/  ISETP.NE.AND P0, PT, R156, RZ, PT ;  /* 0x000000ff9c00720c */ /* 0x000fe20003f05270 */
[----:B------:R-:W-:-:S12]  /*1cb0*/  UISETP.LT.AND UP1, UPT, UR40, 0x1, UPT ;  /* 0x000000012800788c */ /* 0x000fd8000bf21270 */
[----:B------:R-:W-:-:S05]  /*1cc0*/  VOTEU.ANY UP0, P0 ;  /* 0x00000000003f7886 */ /* 0x000fca0000000100 */
[----:B------:R-:W-:-:S04]  /*1cd0*/  @UP0 USEL UR4, UR40, 0x1, UP1 ;  /* 0x0000000128040887 */ /* 0x000fc80008800000 */
[----:B------:R-:W-:-:S06]  /*1ce0*/  @UP0 UIADD3 UR4, UR39, UR40, -UR4 ;  /* 0x0000002827040290 */ /* 0x000fcc000fffe804 */
[----:B------:R-:W-:-:S04]  /*1cf0*/  IMAD.U32 R0, RZ, RZ, UR4 ;  /* 0x00000004ff007e24 */ /* 0x000fc8000f8e00ff */
[----:B------:R-:W-:-:S05]  /*1d00*/  @P0 IMAD.SHL.U32 R0, R0, 0x8, RZ ;  /* 0x0000000800000824 */ /* 0x000fca00078e00ff */
[----:B------:R-:W-:-:S04]  /*1d10*/  @P0 LOP3.LUT R0, R0, 0x18, RZ, 0xc0, !PT ;  /* 0x0000001800000812 */ /* 0x000fc800078ec0ff */
[----:B------:R-:W-:-:S04]  /*1d20*/  @P0 IADD3 R3, R6, 0x20, R0 ;  /* 0x0000002006030810 */ /* 0x000fc80007ffe000 */
[----:B------:R-:W-:-:S04]  /*1d30*/  @P0 PRMT R3, R22, 0x654, R3 ;  /* 0x0000065416030816 */ /* 0x000fc80000000003 */
[----:B------:R2:W-:Y:S01]  /*1d40*/  @P0 SYNCS.ARRIVE.TRANS64.RED.A1T0 RZ, [R3+URZ], RZ ;  /* 0x000000ff03ff09a7 */ /* 0x0005e2000810043f */
[----:B------:R-:W-:-:S13]  /*1d50*/  ISETP.GT.U32.AND P0, PT, R19, 0x1, PT ;  /* 0x000000011300780c */ /* 0x000fda0003f04070 */
[----:B--2---:R-:W-:Y:S05]  /*1d60*/  @P0 BRA `(.L_x_30) ;  /* 0x0000000000040947 */ /* 0x004fea0003800000 */
[----:B------:R-:W-:Y:S01]  /*1d70*/  BPT.TRAP 0x1 ;  /* 0x000000040000795c */ /* 0x000fe20000300000 */
.L_x_30:
[----:B------:R-:W2:Y:S01]  /*1d80*/  LDC R7, c[0x0][0x288] ;  /* 0x0000a200ff077b82 */ /* 0x000ea20000000800 */
[--C-:B------:R-:W-:Y:S01]  /*1d90*/  SHF.R.U32.HI R0, RZ, 0x2, R18.reuse ;  /* 0x00000002ff007819 */ /* 0x100fe20000011612 */
[----:B------:R-:W-:Y:S01]  /*1da0*/  UIADD3 UR39, UR40, UR39, URZ ;  /* 0x0000002728277290 */ /* 0x000fe2000fffe03f */
[----:B01----:R-:W-:Y:S01]  /*1db0*/  LOP3.LUT R4, R18, 0x60, RZ, 0xc0, !PT ;  /* 0x0000006012047812 */ /* 0x003fe200078ec0ff */
[----:B------:R-:W-:Y:S01]  /*1dc0*/  ULDC UR8, c[0x0][0x284] ;  /* 0x0000a10000087ab9 */ /* 0x000fe20000000800 */
[----:B------:R-:W-:Y:S01]  /*1dd0*/  SHF.R.U32.HI R5, RZ, 0x7, R18 ;  /* 0x00000007ff057819 */ /* 0x000fe20000011612 */
[----:B------:R-:W-:Y:S01]  /*1de0*/  USHF.R.U32.HI UR4, URZ, 0x2, UR39 ;  /* 0x000000023f047899 */ /* 0x000fe20008011627 */
[----:B------:R-:W-:Y:S01]  /*1df0*/  LOP3.LUT R3, R0, 0x7, RZ, 0xc0, !PT ;  /* 0x0000000700037812 */ /* 0x000fe200078ec0ff */
[----:B------:R-:W-:Y:S01]  /*1e00*/  UISETP.GT.U32.AND UP1, UPT, UR39, 0x3, UPT ;  /* 0x000000032700788c */ /* 0x000fe2000bf24070 */
[----:B------:R-:W-:Y:S01]  /*1e10*/  SHF.R.U32.HI R10, RZ, 0x1, R4 ;  /* 0x00000001ff0a7819 */ /* 0x000fe20000011604 */
[----:B------:R-:W-:Y:S01]  /*1e20*/  IMAD.SHL.U32 R4, R18, 0x2, RZ ;  /* 0x0000000212047824 */ /* 0x000fe200078e00ff */
[----:B------:R-:W-:Y:S01]  /*1e30*/  LOP3.LUT R0, R5, 0x1, RZ, 0xc0, !PT ;  /* 0x0000000105007812 */ /* 0x000fe200078ec0ff */
[----:B------:R-:W-:Y:S01]  /*1e40*/  ULOP3.LUT UR4, UR4, 0x1, URZ, 0xc0, !UPT ;  /* 0x0000000104047892 */ /* 0x000fe2000f8ec03f */
[----:B------:R-:W-:Y:S01]  /*1e50*/  IADD3 R5, RZ, -R10, -R3 ;  /* 0x8000000aff057210 */ /* 0x000fe20007ffe803 */
[----:B------:R-:W-:Y:S01]  /*1e60*/  ULDC.64 UR6, c[0x0][0x5d0] ;  /* 0x0001740000067ab9 */ /* 0x000fe20000000a00 */
[----:B------:R-:W-:Y:S01]  /*1e70*/  LOP3.LUT R9, R4, 0x6, RZ, 0xc0, !PT ;  /* 0x0000000604097812 */ /* 0x000fe200078ec0ff */
[C---:B------:R-:W-:Y:S01]  /*1e80*/  IMAD.SHL.U32 R6, R0.reuse, 0x40, RZ ;  /* 0x0000004000067824 */ /* 0x040fe200078e00ff */
[----:B------:R-:W-:Y:S01]  /*1e90*/  UISETP.NE.U32.AND UP0, UPT, UR4, 0x1, UPT ;  /* 0x000000010400788c */ /* 0x000fe2000bf05070 */
[----:B------:R-:W-:Y:S01]  /*1ea0*/  IMAD R11, R0, -0x40, R5 ;  /* 0xffffffc0000b7824 */ /* 0x000fe200078e0205 */
[----:B------:R-:W-:Y:S01]  /*1eb0*/  LOP3.LUT R0, R18, 0x3, RZ, 0xc0, !PT ;  /* 0x0000000312007812 */ /* 0x000fe200078ec0ff */
[----:B------:R-:W-:Y:S01]  /*1ec0*/  UISETP.LT.U32.AND UP1, UPT, UR40, 0x4, UP1 ;  /* 0x000000042800788c */ /* 0x000fe20008f21070 */
[----:B------:R-:W-:Y:S01]  /*1ed0*/  PRMT R8, R9, 0x6540, R152 ;  /* 0x0000654009087816 */ /* 0x000fe20000000098 */
[----:B------:R-:W-:Y:S01]  /*1ee0*/  IMAD.SHL.U32 R152, R152, 0x100, RZ ;  /* 0x0000010098987824 */ /* 0x000fe200078e00ff */
[----:B------:R-:W-:Y:S01]  /*1ef0*/  SHF.R.S32.HI R21, RZ, 0x1f, R23 ;  /* 0x0000001fff157819 */ /* 0x000fe20000011417 */
[----:B--2---:R-:W-:Y:S01]  /*1f00*/  IMAD R13, R0, -0x2, R7 ;  /* 0xfffffffe000d7824 */ /* 0x004fe200078e0207 */
[----:B------:R-:W-:Y:S01]  /*1f10*/  UISETP.GT.U32.AND UP0, UPT, UR40, 0x3, !UP0 ;  /* 0x000000032800788c */ /* 0x000fe2000c704070 */
[----:B------:R-:W-:Y:S01]  /*1f20*/  IMAD.SHL.U32 R0, R153, 0x80, RZ ;  /* 0x0000008099007824 */ /* 0x000fe200078e00ff */
[----:B------:R-:W-:Y:S01]  /*1f30*/  ISETP.GE.AND P0, PT, R152, R7, PT ;  /* 0x000000079800720c */ /* 0x000fe20003f06270 */
[----:B------:R-:W-:Y:S01]  /*1f40*/  IMAD R4, R21, UR6, RZ ;  /* 0x0000000615047c24 */ /* 0x000fe2000f8e02ff */
[----:B------:R-:W-:Y:S01]  /*1f50*/  SHF.R.S32.HI R9, RZ, 0x1f, R8 ;  /* 0x0000001fff097819 */ /* 0x000fe20000011408 */
[----:B------:R-:W-:Y:S01]  /*1f60*/  USEL UR5, URZ, 0x1, !UP1 ;  /* 0x000000013f057887 */ /* 0x000fe2000c800000 */
[----:B------:R-:W-:Y:S01]  /*1f70*/  ISETP.GE.OR P0, PT, R0, UR8, P0 ;  /* 0x0000000800007c0c */ /* 0x000fe20008706670 */
[----:B------:R-:W-:Y:S01]  /*1f80*/  USEL UR4, URZ, 0x1, !UP0 ;  /* 0x000000013f047887 */ /* 0x000fe2000c000000 */
[----:B------:R-:W-:Y:S01]  /*1f90*/  LOP3.LUT R3, R6, 0x40, R3, 0xe2, !PT ;  /* 0x0000004006037812 */ /* 0x000fe200078ee203 */
[----:B------:R-:W-:Y:S01]  /*1fa0*/  IMAD.WIDE R6, R153, 0x80, RZ ;  /* 0x0000008099067825 */ /* 0x000fe200078e02ff */
[----:B------:R-:W-:Y:S01]  /*1fb0*/  ULOP3.LUT UR39, UR39, 0x3, URZ, 0xc0, !UPT ;  /* 0x0000000327277892 */ /* 0x000fe2000f8ec03f */
[----:B------:R-:W-:Y:S01]  /*1fc0*/  IADD3 R0, -R0, UR8, R11 ;  /* 0x0000000800007c10 */ /* 0x000fe2000fffe10b */
[----:B------:R-:W-:Y:S01]  /*1fd0*/  ULOP3.LUT UR38, UR4, UR38, UR5, 0x96, !UPT ;  /* 0x0000002604267292 */ /* 0x000fe2000f8e9605 */
[C---:B------:R-:W-:Y:S01]  /*1fe0*/  IMAD R15, R23.reuse, UR7, R4 ;  /* 0x00000007170f7c24 */ /* 0x040fe2000f8e0204 */
[----:B------:R-:W-:Y:S01]  /*1ff0*/  LOP3.LUT R169, R6, R3, R10, 0xfe, !PT ;  /* 0x0000000306a97212 */ /* 0x000fe200078efe0a */
[----:B------:R-:W-:-:S04]  /*2000*/  IMAD.WIDE.U32 R4, R23, UR6, R8 ;  /* 0x0000000617047c25 */ /* 0x000fc8000f8e0008 */
[----:B------:R-:W-:Y:S02]  /*2010*/  IMAD.IADD R5, R5, 0x1, R15 ;  /* 0x0000000105057824 */ /* 0x000fe400078e020f */
[----:B------:R-:W-:Y:S02]  /*2020*/  IMAD.IADD R3, R13, 0x1, -R152 ;  /* 0x000000010d037824 */ /* 0x000fe400078e0a98 */
[----:B------:R-:W-:Y:S01]  /*2030*/  IMAD.MOV.U32 R153, RZ, RZ, -0x1 ;  /* 0xffffffffff997424 */ /* 0x000fe200078e00ff */
[----:B------:R-:W-:Y:S06]  /*2040*/  @P0 BRA `(.L_x_32) ;  /* 0x0000006000d00947 */ /* 0x000fec0003800000 */
[----:B------:R-:W0:Y:S01]  /*2050*/  LDC.64 R10, c[0x0][0x5c8] ;  /* 0x00017200ff0a7b82 */ /* 0x000e220000000a00 */
[----:B-----5:R-:W-:Y:S01]  /*2060*/  FSETP.NEU.AND P0, PT, R155, RZ, PT ;  /* 0x000000ff9b00720b */ /* 0x020fe20003f0d000 */
[----:B------:R-:W-:Y:S01]  /*2070*/  BSSY B0, `(.L_x_32) ;  /* 0x0000631000007945 */ /* 0x000fe20003800000 */
[----:B------:R-:W-:-:S04]  /*2080*/  ISETP.GT.AND P1, PT, R3, RZ, PT ;  /* 0x000000ff0300720c */ /* 0x000fc80003f24270 */
[----:B------:R-:W-:Y:S01]  /*2090*/  ISETP.GT.AND P3, PT, R0, RZ, P1 ;  /* 0x000000ff0000720c */ /* 0x000fe20000f64270 */
[-C--:B0-----:R-:W-:Y:S02]  /*20a0*/  IMAD R12, R7, R10.reuse, RZ ;  /* 0x0000000a070c7224 */ /* 0x081fe400078e02ff */
[----:B------:R-:W-:-:S04]  /*20b0*/  IMAD.WIDE.U32 R162, R169, R10, R4 ;  /* 0x0000000aa9a27225 */ /* 0x000fc800078e0004 */
[----:B------:R-:W-:-:S04]  /*20c0*/  IMAD R5, R169, R11, R12 ;  /* 0x0000000ba9057224 */ /* 0x000fc800078e020c */
[----:B------:R-:W-:Y:S01]  /*20d0*/  IMAD.IADD R171, R163, 0x1, R5 ;  /* 0x00000001a3ab7824 */ /* 0x000fe200078e0205 */
[----:B------:R-:W-:Y:S06]  /*20e0*/  @!P0 BRA `(.L_x_33) ;  /* 0x00000044008c8947 */ /* 0x000fec0003800000 */
[----:B------:R-:W0:Y:S01]  /*20f0*/  LDC.64 R14, c[0x0][0x5b8] ;  /* 0x00016e00ff0e7b82 */ /* 0x000e220000000a00 */
[----:B------:R-:W-:-:S07]  /*2100*/  ULDC.64 UR4, c[0x0][0x5c0] ;  /* 0x0001700000047ab9 */ /* 0x000fce0000000a00 */
[----:B------:R-:W1:Y:S08]  /*2110*/  LDC.64 R166, c[0x0][0x5b0] ;  /* 0x00016c00ffa67b82 */ /* 0x000e700000000a00 */
[----:B------:R-:W2:Y:S01]  /*2120*/  LDC.64 R12, c[0x0][0x5a8] ;  /* 0x00016a00ff0c7b82 */ /* 0x000ea20000000a00 */
[-C--:B0-----:R-:W-:Y:S02]  /*2130*/  IMAD R4, R21, R14.reuse, RZ ;  /* 0x0000000e15047224 */ /* 0x081fe400078e02ff */
[----:B------:R-:W-:-:S04]  /*2140*/  IMAD.WIDE.U32 R20, R23, R14, R8 ;  /* 0x0000000e17147225 */ /* 0x000fc800078e0008 */
[----:B------:R-:W-:Y:S02]  /*2150*/  IMAD R163, R23, R15, R4 ;  /* 0x0000000f17a37224 */ /* 0x000fe400078e0204 */
[-C--:B-1----:R-:W-:Y:S02]  /*2160*/  IMAD R6, R7, R166.reuse, RZ ;  /* 0x000000a607067224 */ /* 0x082fe400078e02ff */
[----:B------:R-:W-:Y:S02]  /*2170*/  IMAD.IADD R21, R21, 0x1, R163 ;  /* 0x0000000115157824 */ /* 0x000fe400078e02a3 */
[C---:B------:R-:W-:Y:S02]  /*2180*/  IMAD R165, R169.reuse, R167, R6 ;  /* 0x000000a7a9a57224 */ /* 0x040fe400078e0206 */
[----:B------:R-:W-:-:S04]  /*2190*/  IMAD.WIDE.U32 R4, R169, R166, R20 ;  /* 0x000000a6a9047225 */ /* 0x000fc800078e0014 */
[----:B------:R-:W-:Y:S01]  /*21a0*/  IMAD.IADD R5, R5, 0x1, R165 ;  /* 0x0000000105057824 */ /* 0x000fe200078e02a5 */
[----:B--2---:R-:W-:-:S04]  /*21b0*/  LEA R6, P0, R4, R12, 0x2 ;  /* 0x0000000c04067211 */ /* 0x004fc800078010ff */
[----:B------:R-:W-:-:S05]  /*21c0*/  LEA.HI.X R7, R4, R13, R5, 0x2, P0 ;  /* 0x0000000d04077211 */ /* 0x000fca00000f1405 */
[----:B------:R0:W2:Y:S01]  /*21d0*/  @P3 LDG.E.LTC128B R152, desc[UR36][R6.64] ;  /* 0x0000002406983981 */ /* 0x0000a2000c1e1920 */
[----:B------:R-:W-:Y:S01]  /*21e0*/  IMAD.WIDE.U32 R4, R169, R166, R8 ;  /* 0x000000a6a9047225 */ /* 0x000fe200078e0008 */
[----:B------:R-:W-:Y:S01]  /*21f0*/  SHF.L.U64.HI R161, R166, 0x3, R167 ;  /* 0x00000003a6a17819 */ /* 0x000fe200000102a7 */
[----:B------:R-:W-:Y:S01]  /*2200*/  BSSY B1, `(.L_x_34) ;  /* 0x0000016000017945 */ /* 0x000fe20003800000 */
[----:B------:R-:W-:Y:S01]  /*2210*/  ISETP.GT.AND P1, PT, R0, 0x8, P1 ;  /* 0x000000080000780c */ /* 0x000fe20000f24270 */
[----:B------:R-:W-:Y:S02]  /*2220*/  IMAD.IADD R5, R165, 0x1, R5 ;  /* 0x00000001a5057824 */ /* 0x000fe400078e0205 */
[----:B------:R-:W-:Y:S02]  /*2230*/  IMAD.SHL.U32 R160, R166, 0x8, RZ ;  /* 0x00000008a6a07824 */ /* 0x000fe400078e00ff */
[----:B------:R-:W-:Y:S01]  /*2240*/  IMAD.WIDE.U32 R158, R23, R14, R4 ;  /* 0x0000000e179e7225 */ /* 0x000fe200078e0004 */
[----:B------:R-:W-:-:S03]  /*2250*/  LEA R4, P0, R162, UR4, 0x2 ;  /* 0x00000004a2047c11 */ /* 0x000fc6000f8010ff */
[----:B0-----:R-:W-:Y:S01]  /*2260*/  IMAD.IADD R7, R163, 0x1, R159 ;  /* 0x00000001a3077824 */ /* 0x001fe200078e029f */
[----:B------:R-:W-:Y:S01]  /*2270*/  LEA R6, P2, R158, R12, 0x2 ;  /* 0x0000000c9e067211 */ /* 0x000fe200078410ff */
[----:B------:R-:W-:Y:S01]  /*2280*/  IMAD.WIDE.U32 R160, R169, R166, R160 ;  /* 0x000000a6a9a07225 */ /* 0x000fe200078e00a0 */
[----:B------:R-:W-:Y:S02]  /*2290*/  LEA.HI.X R5, R162, UR5, R171, 0x2, P0 ;  /* 0x00000005a2057c11 */ /* 0x000fe400080f14ab */
[----:B------:R-:W-:Y:S01]  /*22a0*/  LEA.HI.X R7, R158, R13, R7, 0x2, P2 ;  /* 0x0000000d9e077211 */ /* 0x000fe200010f1407 */
[----:B------:R-:W-:Y:S01]  /*22b0*/  IMAD.IADD R165, R165, 0x1, R161 ;  /* 0x00000001a5a57824 */ /* 0x000fe200078e02a1 */
[----:B------:R-:W-:-:S04]  /*22c0*/  ISETP.GT.AND P2, PT, R3, 0x1, PT ;  /* 0x000000010300780c */ /* 0x000fc80003f44270 */
[----:B------:R-:W-:Y:S01]  /*22d0*/  ISETP.GT.AND P4, PT, R0, RZ, P2 ;  /* 0x000000ff0000720c */ /* 0x000fe20001784270 */
[----:B--2---:R-:W-:-:S04]  /*22e0*/  FMUL R15, R152, R155 ;  /* 0x0000009b980f7220 */ /* 0x004fc80000400000 */
[----:B------:R-:W-:Y:S01]  /*22f0*/  FFMA R159, R24, R154, R15 ;  /* 0x0000009a189f7223 */ /* 0x000fe2000000000f */
[----:B------:R-:W-:-:S04]  /*2300*/  IADD3 R15, P0, R20, R160, RZ ;  /* 0x000000a0140f7210 */ /* 0x000fc80007f1e0ff */
[----:B------:R0:W-:Y:S01]  /*2310*/  @P3 STG.E desc[UR36][R4.64], R159 ;  /* 0x0000009f04003986 */ /* 0x0001e2000c101924 */
[----:B------:R-:W-:Y:S01]  /*2320*/  LEA R20, P3, R15, R12, 0x2 ;  /* 0x0000000c0f147211 */ /* 0x000fe200078610ff */
[----:B------:R-:W-:Y:S01]  /*2330*/  IMAD.X R158, R165, 0x1, R21, P0 ;  /* 0x00000001a59e7824 */ /* 0x000fe200000e0615 */
[----:B------:R-:W-:Y:S11]  /*2340*/  @!P4 BRA `(.L_x_35) ;  /* 0x000000000004c947 */ /* 0x000ff60003800000 */
[----:B------:R1:W5:Y:S02]  /*2350*/  LDG.E.LTC128B R152, desc[UR36][R6.64+0x4] ;  /* 0x0000042406987981 */ /* 0x000364000c1e1920 */
.L_x_35:
[----:B------:R-:W-:Y:S05]  /*2360*/  BSYNC B1 ;  /* 0x0000000000017941 */ /* 0x000fea0003800000 */
.L_x_34:
[----:B-----5:R-:W-:Y:S01]  /*2370*/  FMUL R24, R152, R155 ;  /* 0x0000009b98187220 */ /* 0x020fe20000400000 */
[----:B------:R-:W-:-:S03]  /*2380*/  LEA.HI.X R21, R15, R13, R158, 0x2, P3 ;  /* 0x0000000d0f157211 */ /* 0x000fc600018f149e */
[----:B------:R-:W-:-:S05]  /*2390*/  FFMA R25, R25, R154, R24 ;  /* 0x0000009a19197223 */ /* 0x000fca0000000018 */
[----:B------:R2:W-:Y:S04]  /*23a0*/  @P4 STG.E desc[UR36][R4.64+0x4], R25 ;  /* 0x0000041904004986 */ /* 0x0005e8000c101924 */
[----:B------:R-:W3:Y:S01]  /*23b0*/  @P1 LDG.E.LTC128B R152, desc[UR36][R20.64] ;  /* 0x0000002414981981 */ /* 0x000ee2000c1e1920 */
[----:B------:R-:W-:Y:S01]  /*23c0*/  IADD3 R8, P0, R8, R160, RZ ;  /* 0x000000a008087210 */ /* 0x000fe20007f1e0ff */
[----:B------:R-:W-:Y:S01]  /*23d0*/  BSSY B1, `(.L_x_36) ;  /* 0x0000010000017945 */ /* 0x000fe20003800000 */
[C---:B------:R-:W-:Y:S02]  /*23e0*/  SHF.L.U64.HI R11, R10.reuse, 0x5, R11 ;  /* 0x000000050a0b7819 */ /* 0x040fe4000001020b */
[----:B------:R-:W-:Y:S01]  /*23f0*/  LEA R10, P3, R10, R4, 0x5 ;  /* 0x000000040a0a7211 */ /* 0x000fe200078628ff */
[----:B------:R-:W-:Y:S01]  /*2400*/  IMAD.X R9, R9, 0x1, R165, P0 ;  /* 0x0000000109097824 */ /* 0x000fe200000e06a5 */
[----:B------:R-:W-:-:S02]  /*2410*/  ISETP.GT.AND P2, PT, R0, 0x8, P2 ;  /* 0x000000080000780c */ /* 0x000fc40001744270 */
[----:B------:R-:W-:Y:S01]  /*2420*/  ISETP.GT.AND P0, PT, R3, 0x8, PT ;  /* 0x000000080300780c */ /* 0x000fe20003f04270 */
[----:B------:R-:W-:-:S04]  /*2430*/  IMAD.WIDE.U32 R14, R23, R14, R8 ;  /* 0x0000000e170e7225 */ /* 0x000fc800078e0008 */
[----:B------:R-:W-:Y:S01]  /*2440*/  IMAD.X R11, R11, 0x1, R5, P3 ;  /* 0x000000010b0b7824 */ /* 0x000fe200018e0605 */
[----:B------:R-:W-:Y:S01]  /*2450*/  LEA R8, P4, R14, R12, 0x2 ;  /* 0x0000000c0e087211 */ /* 0x000fe200078810ff */
[----:B------:R-:W-:Y:S02]  /*2460*/  IMAD.IADD R15, R163, 0x1, R15 ;  /* 0x00000001a30f7824 */ /* 0x000fe400078e020f */
[----:B---3--:R-:W-:-:S04]  /*2470*/  FMUL R9, R152, R155 ;  /* 0x0000009b98097220 */ /* 0x008fc80000400000 */
[----:B------:R-:W-:Y:S01]  /*2480*/  FFMA R21, R26, R154, R9 ;  /* 0x0000009a1a157223 */ /* 0x000fe20000000009 */
[----:B------:R-:W-:-:S04]  /*2490*/  LEA.HI.X R9, R14, R13, R15, 0x2, P4 ;  /* 0x0000000d0e097211 */ /* 0x000fc800020f140f */
[----:B------:R2:W-:Y:S01]  /*24a0*/  @P1 STG.E desc[UR36][R10.64], R21 ;  /* 0x000000150a001986 */ /* 0x0005e2000c101924 */
[----:B------:R-:W-:Y:S05]  /*24b0*/  @!P2 BRA `(.L_x_37) ;  /* 0x000000000004a947 */ /* 0x000fea0003800000 */
[----:B------:R3:W5:Y:S02]  /*24c0*/  LDG.E.LTC128B R152, desc[UR36][R8.64+0x4] ;  /* 0x0000042408987981 */ /* 0x000764000c1e1920 */
.L_x_37:
[----:B------:R-:W-:Y:S05]  /*24d0*/  BSYNC B1 ;  /* 0x0000000000017941 */ /* 0x000fea0003800000 */
.L_x_36:
[----:B-----5:R-:W-:Y:S01]  /*24e0*/  FMUL R12, R152, R155 ;  /* 0x0000009b980c7220 */ /* 0x020fe20000400000 */
[----:B------:R-:W-:Y:S01]  /*24f0*/  ISETP.GT.AND P3, PT, R0, RZ, P0 ;  /* 0x000000ff0000720c */ /* 0x000fe20000764270 */
[----:B------:R-:W-:Y:S01]  /*2500*/  BSSY B1, `(.L_x_38) ;  /* 0x0000006000017945 */ /* 0x000fe20003800000 */
[----:B------:R-:W-:Y:S01]  /*2510*/  ISETP.GT.AND P1, PT, R3, 0x9, PT ;  /* 0x000000090300780c */ /* 0x000fe20003f24270 */
[----:B------:R-:W-:-:S05]  /*2520*/  FFMA R27, R27, R154, R12 ;  /* 0x0000009a1b1b7223 */ /* 0x000fca000000000c */
[----:B------:R4:W-:Y:S05]  /*2530*/  @P2 STG.E desc[UR36][R10.64+0x4], R27 ;  /* 0x0000041b0a002986 */ /* 0x0009ea000c101924 */
[----:B------:R-:W-:Y:S05]  /*2540*/  @!P3 BRA `(.L_x_39) ;  /* 0x000000000004b947 */ /* 0x000fea0003800000 */
[----:B------:R0:W5:Y:S02]  /*2550*/  LDG.E.LTC128B R152, desc[UR36][R6.64+0x20] ;  /* 0x0000202406987981 */ /* 0x000164000c1e1920 */
.L_x_39:
[----:B------:R-:W-:Y:S05]  /*2560*/  BSYNC B1 ;  /* 0x0000000000017941 */ /* 0x000fea0003800000 */
.L_x_38:
[----:B-----5:R-:W-:Y:S01]  /*2570*/  FMUL R13, R152, R155 ;  /* 0x0000009b980d7220 */ /* 0x020fe20000400000 */
[----:B------:R-:W-:Y:S01]  /*2580*/  ISETP.GT.AND P2, PT, R0, RZ, P1 ;  /* 0x000000ff0000720c */ /* 0x000fe20000f44270 */
[----:B------:R-:W-:Y:S02]  /*2590*/  BSSY B1, `(.L_x_40) ;  /* 0x0000005000017945 */ /* 0x000fe40003800000 */
[----:B------:R-:W-:-:S05]  /*25a0*/  FFMA R13, R28, R154, R13 ;  /* 0x0000009a1c0d7223 */ /* 0x000fca000000000d */
[----:B------:R0:W-:Y:S05]  /*25b0*/  @P3 STG.E desc[UR36][R4.64+0x20], R13 ;  /* 0x0000200d04003986 */ /* 0x0001ea000c101924 */
[----:B------:R-:W-:Y:S05]  /*25c0*/  @!P2 BRA `(.L_x_41) ;  /* 0x000000000004a947 */ /* 0x000fea0003800000 */
[----:B------:R0:W5:Y:S02]  /*25d0*/  LDG.E.LTC128B R152, desc[UR36][R6.64+0x24] ;  /* 0x0000242406987981 */ /* 0x000164000c1e1920 */
.L_x_41:
[----:B------:R-:W-:Y:S05]  /*25e0*/  BSYNC B1 ;  /* 0x0000000000017941 */ /* 0x000fea0003800000 */
.L_x_40:
[----:B-----5:R-:W-:Y:S01]  /*25f0*/  FMUL R12, R152, R155 ;  /* 0x0000009b980c7220 */ /* 0x020fe20000400000 */
[----:B------:R-:W-:Y:S01]  /*2600*/  ISETP.GT.AND P0, PT, R0, 0x8, P0 ;  /* 0x000000080000780c */ /* 0x000fe20000704270 */
[----:B------:R-:W-:Y:S02]  /*2610*/  BSSY B1, `(.L_x_42) ;  /* 0x0000005000017945 */ /* 0x000fe40003800000 */
[----:B------:R-:W-:-:S05]  /*2620*/  FFMA R29, R29, R154, R12 ;  /* 0x0000009a1d1d7223 */ /* 0x000fca000000000c */
[----:B------:R0:W-:Y:S05]  /*2630*/  @P2 STG.E desc[UR36][R4.64+0x24], R29 ;  /* 0x0000241d04002986 */ /* 0x0001ea000c101924 */
[----:B------:R-:W-:Y:S05]  /*2640*/  @!P0 BRA `(.L_x_43) ;  /* 0x0000000000048947 */ /* 0x000fea0003800000 */
[----:B------:R0:W5:Y:S02]  /*2650*/  LDG.E.LTC128B R152, desc[UR36][R8.64+0x20] ;  /* 0x0000202408987981 */ /* 0x000164000c1e1920 */
.L_x_43:
[----:B------:R-:W-:Y:S05]  /*2660*/  BSYNC B1 ;  /* 0x0000000000017941 */ /* 0x000fea0003800000 */
.L_x_42:
[----:B0----5:R-:W-:Y:S01]  /*2670*/  FMUL R13, R152, R155 ;  /* 0x0000009b980d7220 */ /* 0x021fe20000400000 */
[----:B------:R-:W-:Y:S01]  /*2680*/  ISETP.GT.AND P2, PT, R0, 0x8, P1 ;  /* 0x000000080000780c */ /* 0x000fe20000f44270 */
[----:B------:R-:W-:Y:S01]  /*2690*/  BSSY B1, `(.L_x_44) ;  /* 0x0000006000017945 */ /* 0x000fe20003800000 */
[----:B------:R-:W-:Y:S01]  /*26a0*/  ISETP.GT.AND P1, PT, R3, 0x10, PT ;  /* 0x000000100300780c */ /* 0x000fe20003f24270 */
[----:B------:R-:W-:-:S05]  /*26b0*/  FFMA R13, R30, R154, R13 ;  /* 0x0000009a1e0d7223 */ /* 0x000fca000000000d */
[----:B------:R0:W-:Y:S05]  /*26c0*/  @P0 STG.E desc[UR36][R10.64+0x20], R13 ;  /* 0x0000200d0a000986 */ /* 0x0001ea000c101924 */
[----:B------:R-:W-:Y:S05]  /*26d0*/  @!P2 BRA `(.L_x_45) ;  /* 0x000000000004a947 */ /* 0x000fea0003800000 */
[----:B------:R0:W5:Y:S02]  /*26e0*/  LDG.E.LTC128B R152, desc[UR36][R8.64+0x24] ;  /* 0x0000242408987981 */ /* 0x000164000c1e1920 */
.L_x_45:
[----:B------:R-:W-:Y:S05]  /*26f0*/  BSYNC B1 ;  /* 0x0000000000017941 */ /* 0x000fea0003800000 */
.L_x_44:
        /* <DEDUP_REMOVED lines=8> */
.L_x_47:
[----:B------:R-:W-:Y:S05]  /*2780*/  BSYNC B1 ;  /* 0x0000000000017941 */ /* 0x000fea0003800000 */
.L_x_46:
[----:B0----5:R-:W-:Y:S01]  /*2790*/  FMUL R13, R152, R155 ;  /* 0x0000009b980d7220 */ /* 0x021fe20000400000 */
[----:B------:R-:W-:Y:S01]  /*27a0*/  ISETP.GT.AND P4, PT, R0, RZ, P0 ;  /* 0x000000ff0000720c */ /* 0x000fe20000784270 */
[----:B------:R-:W-:Y:S02]  /*27b0*/  BSSY B1, `(.L_x_48) ;  /* 0x0000005000017945 */ /* 0x000fe40003800000 */
[----:B------:R-:W-:-:S05]  /*27c0*/  FFMA R13, R32, R154, R13 ;  /* 0x0000009a200d7223 */ /* 0x000fca000000000d */
[----:B------:R0:W-:Y:S05]  /*27d0*/  @P3 STG.E desc[UR36][R4.64+0x40], R13 ;  /* 0x0000400d04003986 */ /* 0x0001ea000c101924 */
[----:B------:R-:W-:Y:S05]  /*27e0*/  @!P4 BRA `(.L_x_49) ;  /* 0x000000000004c947 */ /* 0x000fea0003800000 */
[----:B------:R0:W5:Y:S02]  /*27f0*/  LDG.E.LTC128B R152, desc[UR36][R6.64+0x44] ;  /* 0x0000442406987981 */ /* 0x000164000c1e1920 */
.L_x_49:
[----:B------:R-:W-:Y:S05]  /*2800*/  BSYNC B1 ;  /* 0x0000000000017941 */ /* 0x000fea0003800000 */
.L_x_48:
[----:B-----5:R-:W-:Y:S01]  /*2810*/  FMUL R12, R152, R155 ;  /* 0x0000009b980c7220 */ /* 0x020fe20000400000 */
[----:B------:R-:W-:Y:S01]  /*2820*/  ISETP.GT.AND P2, PT, R0, 0x8, P1 ;  /* 0x000000080000780c */ /* 0x000fe20000f44270 */
[----:B------:R-:W-:Y:S02]  /*2830*/  BSSY B1, `(.L_x_50) ;  /* 0x0000005000017945 */ /* 0x000fe40003800000 */
[----:B------:R-:W-:-:S05]  /*2840*/  FFMA R33, R33, R154, R12 ;  /* 0x0000009a21217223 */ /* 0x000fca000000000c */
[----:B------:R0:W-:Y:S05]  /*2850*/  @P4 STG.E desc[UR36][R4.64+0x44], R33 ;  /* 0x0000442104004986 */ /* 0x0001ea000c101924 */
[----:B------:R-:W-:Y:S05]  /*2860*/  @!P2 BRA `(.L_x_51) ;  /* 0x000000000004a947 */ /* 0x000fea0003800000 */
[----:B------:R0:W5:Y:S02]  /*2870*/  LDG.E.LTC128B R152, desc[UR36][R8.64+0x40] ;  /* 0x0000402408987981 */ /* 0x000164000c1e1920 */
.L_x_51:
[----:B------:R-:W-:Y:S05]  /*2880*/  BSYNC B1 ;  /* 0x0000000000017941 */ /* 0x000fea0003800000 */
.L_x_50:
        /* <DEDUP_REMOVED lines=8> */
.L_x_53:
[----:B------:R-:W-:Y:S05]  /*2910*/  BSYNC B1 ;  /* 0x0000000000017941 */ /* 0x000fea0003800000 */
.L_x_52:
        /* <DEDUP_REMOVED lines=8> */
.L_x_55:
[----:B------:R-:W-:Y:S05]  /*29a0*/  BSYNC B1 ;  /* 0x0000000000017941 */ /* 0x000fea0003800000 */
.L_x_54:
[----:B0----5:R-:W-:Y:S01]  /*29b0*/  FMUL R13, R152, R155 ;  /* 0x0000009b980d7220 */ /* 0x021fe20000400000 */
[----:B------:R-:W-:Y:S01]  /*29c0*/  ISETP.GT.AND P3, PT, R0, RZ, P0 ;  /* 0x000000ff0000720c */ /* 0x000fe20000764270 */
[----:B------:R-:W-:Y:S02]  /*29d0*/  BSSY B1, `(.L_x_56) ;  /* 0x0000005000017945 */ /* 0x000fe40003800000 */
[----:B------:R-:W-:-:S05]  /*29e0*/  FFMA R13, R36, R154, R13 ;  /* 0x0000009a240d7223 */ /* 0x000fca000000000d */
[----:B------:R0:W-:Y:S05]  /*29f0*/  @P2 STG.E desc[UR36][R4.64+0x60], R13 ;  /* 0x0000600d04002986 */ /* 0x0001ea000c101924 */
[----:B------:R-:W-:Y:S05]  /*2a00*/  @!P3 BRA `(.L_x_57) ;  /* 0x000000000004b947 */ /* 0x000fea0003800000 */
[----:B------:R0:W5:Y:S02]  /*2a10*/  LDG.E.LTC128B R152, desc[UR36][R6.64+0x64] ;  /* 0x0000642406987981 */ /* 0x000164000c1e1920 */
.L_x_57:
[----:B------:R-:W-:Y:S05]  /*2a20*/  BSYNC B1 ;  /* 0x0000000000017941 */ /* 0x000fea0003800000 */
.L_x_56:
[----:B-----5:R-:W-:Y:S01]  /*2a30*/  FMUL R12, R152, R155 ;  /* 0x0000009b980c7220 */ /* 0x020fe20000400000 */
[----:B------:R-:W-:Y:S01]  /*2a40*/  ISETP.GT.AND P2, PT, R0, 0x8, P1 ;  /* 0x000000080000780c */ /* 0x000fe20000f44270 */
[----:B------:R-:W-:Y:S02]  /*2a50*/  BSSY B1, `(.L_x_58) ;  /* 0x0000005000017945 */ /* 0x000fe40003800000 */
[----:B------:R-:W-:-:S05]  /*2a60*/  FFMA R37, R37, R154, R12 ;  /* 0x0000009a25257223 */ /* 0x000fca000000000c */
[----:B------:R0:W-:Y:S05]  /*2a70*/  @P3 STG.E desc[UR36][R4.64+0x64], R37 ;  /* 0x0000642504003986 */ /* 0x0001ea000c101924 */
[----:B------:R-:W-:Y:S05]  /*2a80*/  @!P2 BRA `(.L_x_59) ;  /* 0x000000000004a947 */ /* 0x000fea0003800000 */
[----:B------:R0:W5:Y:S02]  /*2a90*/  LDG.E.LTC128B R152, desc[UR36][R8.64+0x60] ;  /* 0x0000602408987981 */ /* 0x000164000c1e1920 */
.L_x_59:
[----:B------:R-:W-:Y:S05]  /*2aa0*/  BSYNC B1 ;  /* 0x0000000000017941 */ /* 0x000fea0003800000 */
.L_x_58:
        /* <DEDUP_REMOVED lines=8> */
.L_x_61:
[----:B------:R-:W-:Y:S05]  /*2b30*/  BSYNC B1 ;  /* 0x0000000000017941 */ /* 0x000fea0003800000 */
.L_x_60:
        /* <DEDUP_REMOVED lines=8> */
.L_x_63:
[----:B------:R-:W-:Y:S05]  /*2bc0*/  BSYNC B1 ;  /* 0x0000000000017941 */ /* 0x000fea0003800000 */
.L_x_62:
[----:B0----5:R-:W-:Y:S01]  /*2bd0*/  FMUL R13, R152, R155 ;  /* 0x0000009b980d7220 */ /* 0x021fe20000400000 */
[----:B------:R-:W-:Y:S01]  /*2be0*/  ISETP.GT.AND P3, PT, R0, RZ, P0 ;  /* 0x000000ff0000720c */ /* 0x000fe20000764270 */
[----:B------:R-:W-:Y:S02]  /*2bf0*/  BSSY B1, `(.L_x_64) ;  /* 0x0000005000017945 */ /* 0x000fe40003800000 */
[----:B------:R-:W-:-:S05]  /*2c00*/  FFMA R13, R40, R154, R13 ;  /* 0x0000009a280d7223 */ /* 0x000fca000000000d */
[----:B------:R0:W-:Y:S05]  /*2c10*/  @P2 STG.E desc[UR36][R4.64+0x80], R13 ;  /* 0x0000800d04002986 */ /* 0x0001ea000c101924 */
[----:B------:R-:W-:Y:S05]  /*2c20*/  @!P3 BRA `(.L_x_65) ;  /* 0x000000000004b947 */ /* 0x000fea0003800000 */
[----:B------:R0:W5:Y:S02]  /*2c30*/  LDG.E.LTC128B R152, desc[UR36][R6.64+0x84] ;  /* 0x0000842406987981 */ /* 0x000164000c1e1920 */
.L_x_65:
[----:B------:R-:W-:Y:S05]  /*2c40*/  BSYNC B1 ;  /* 0x0000000000017941 */ /* 0x000fea0003800000 */
.L_x_64:
[----:B-----5:R-:W-:Y:S01]  /*2c50*/  FMUL R12, R152, R155 ;  /* 0x0000009b980c7220 */ /* 0x020fe20000400000 */
[----:B------:R-:W-:Y:S01]  /*2c60*/  ISETP.GT.AND P2, PT, R0, 0x8, P1 ;  /* 0x000000080000780c */ /* 0x000fe20000f44270 */
[----:B------:R-:W-:Y:S02]  /*2c70*/  BSSY B1, `(.L_x_66) ;  /* 0x0000005000017945 */ /* 0x000fe40003800000 */
[----:B------:R-:W-:-:S05]  /*2c80*/  FFMA R41, R41, R154, R12 ;  /* 0x0000009a29297223 */ /* 0x000fca000000000c */
[----:B------:R0:W-:Y:S05]  /*2c90*/  @P3 STG.E desc[UR36][R4.64+0x84], R41 ;  /* 0x0000842904003986 */ /* 0x0001ea000c101924 */
[----:B------:R-:W-:Y:S05]  /*2ca0*/  @!P2 BRA `(.L_x_67) ;  /* 0x000000000004a947 */ /* 0x000fea0003800000 */
[----:B------:R0:W5:Y:S02]  /*2cb0*/  LDG.E.LTC128B R152, desc[UR36][R8.64+0x80] ;  /* 0x0000802408987981 */ /* 0x000164000c1e1920 */
.L_x_67:
[----:B------:R-:W-:Y:S05]  /*2cc0*/  BSYNC B1 ;  /* 0x0000000000017941 */ /* 0x000fea0003800000 */
.L_x_66:
        /* <DEDUP_REMOVED lines=8> */
.L_x_69:
[----:B------:R-:W-:Y:S05]  /*2d50*/  BSYNC B1 ;  /* 0x0000000000017941 */ /* 0x000fea0003800000 */
.L_x_68:
        /* <DEDUP_REMOVED lines=8> */
.L_x_71:
[----:B------:R-:W-:Y:S05]  /*2de0*/  BSYNC B1 ;  /* 0x0000000000017941 */ /* 0x000fea0003800000 */
.L_x_70:
[----:B0----5:R-:W-:Y:S01]  /*2df0*/  FMUL R13, R152, R155 ;  /* 0x0000009b980d7220 */ /* 0x021fe20000400000 */
[----:B------:R-:W-:Y:S01]  /*2e00*/  ISETP.GT.AND P3, PT, R0, RZ, P0 ;  /* 0x000000ff0000720c */ /* 0x000fe20000764270 */
[----:B------:R-:W-:Y:S02]  /*2e10*/  BSSY B1, `(.L_x_72) ;  /* 0x0000005000017945 */ /* 0x000fe40003800000 */
[----:B------:R-:W-:-:S05]  /*2e20*/  FFMA R13, R44, R154, R13 ;  /* 0x0000009a2c0d7223 */ /* 0x000fca000000000d */
[----:B------:R0:W-:Y:S05]  /*2e30*/  @P2 STG.E desc[UR36][R4.64+0xa0], R13 ;  /* 0x0000a00d04002986 */ /* 0x0001ea000c101924 */
[----:B------:R-:W-:Y:S05]  /*2e40*/  @!P3 BRA `(.L_x_73) ;  /* 0x000000000004b947 */ /* 0x000fea0003800000 */
[----:B------:R0:W5:Y:S02]  /*2e50*/  LDG.E.LTC128B R152, desc[UR36][R6.64+0xa4] ;  /* 0x0000a42406987981 */ /* 0x000164000c1e1920 */
.L_x_73:
[----:B------:R-:W-:Y:S05]  /*2e60*/  BSYNC B1 ;  /* 0x0000000000017941 */ /* 0x000fea0003800000 */
.L_x_72:
[----:B-----5:R-:W-:Y:S01]  /*2e70*/  FMUL R12, R152, R155 ;  /* 0x0000009b980c7220 */ /* 0x020fe20000400000 */
[----:B------:R-:W-:Y:S01]  /*2e80*/  ISETP.GT.AND P2, PT, R0, 0x8, P1 ;  /* 0x000000080000780c */ /* 0x000fe20000f44270 */
[----:B------:R-:W-:Y:S02]  /*2e90*/  BSSY B1, `(.L_x_74) ;  /* 0x0000005000017945 */ /* 0x000fe40003800000 */
[----:B------:R-:W-:-:S05]  /*2ea0*/  FFMA R45, R45, R154, R12 ;  /* 0x0000009a2d2d7223 */ /* 0x000fca000000000c */
[----:B------:R0:W-:Y:S05]  /*2eb0*/  @P3 STG.E desc[UR36][R4.64+0xa4], R45 ;  /* 0x0000a42d04003986 */ /* 0x0001ea000c101924 */
[----:B------:R-:W-:Y:S05]  /*2ec0*/  @!P2 BRA `(.L_x_75) ;  /* 0x000000000004a947 */ /* 0x000fea0003800000 */
[----:B------:R0:W5:Y:S02]  /*2ed0*/  LDG.E.LTC128B R152, desc[UR36][R8.64+0xa0] ;  /* 0x0000a02408987981 */ /* 0x000164000c1e1920 */
.L_x_75:
[----:B------:R-:W-:Y:S05]  /*2ee0*/  BSYNC B1 ;  /* 0x0000000000017941 */ /* 0x000fea0003800000 */
.L_x_74:
        /* <DEDUP_REMOVED lines=8> */
.L_x_77:
[----:B------:R-:W-:Y:S05]  /*2f70*/  BSYNC B1 ;  /* 0x0000000000017941 */ /* 0x000fea0003800000 */
.L_x_76:
        /* <DEDUP_REMOVED lines=8> */
.L_x_79:
[----:B------:R-:W-:Y:S05]  /*3000*/  BSYNC B1 ;  /* 0x0000000000017941 */ /* 0x000fea0003800000 */
.L_x_78:
[----:B0----5:R-:W-:Y:S01]  /*3010*/  FMUL R13, R152, R155 ;  /* 0x0000009b980d7220 */ /* 0x021fe20000400000 */
[----:B------:R-:W-:Y:S01]  /*3020*/  ISETP.GT.AND P3, PT, R0, RZ, P0 ;  /* 0x000000ff0000720c */ /* 0x000fe20000764270 */
[----:B------:R-:W-:Y:S02]  /*3030*/  BSSY B1, `(.L_x_80) ;  /* 0x0000005000017945 */ /* 0x000fe40003800000 */
[----:B------:R-:W-:-:S05]  /*3040*/  FFMA R13, R48, R154, R13 ;  /* 0x0000009a300d7223 */ /* 0x000fca000000000d */
[----:B------:R0:W-:Y:S05]  /*3050*/  @P2 STG.E desc[UR36][R4.64+0xc0], R13 ;  /* 0x0000c00d04002986 */ /* 0x0001ea000c101924 */
[----:B------:R-:W-:Y:S05]  /*3060*/  @!P3 BRA `(.L_x_81) ;  /* 0x000000000004b947 */ /* 0x000fea0003800000 */
[----:B------:R0:W5:Y:S02]  /*3070*/  LDG.E.LTC128B R152, desc[UR36][R6.64+0xc4] ;  /* 0x0000c42406987981 */ /* 0x000164000c1e1920 */
.L_x_81:
[----:B------:R-:W-:Y:S05]  /*3080*/  BSYNC B1 ;  /* 0x0000000000017941 */ /* 0x000fea0003800000 */
.L_x_80:
[----:B-----5:R-:W-:Y:S01]  /*3090*/  FMUL R12, R152, R155 ;  /* 0x0000009b980c7220 */ /* 0x020fe20000400000 */
[----:B------:R-:W-:Y:S01]  /*30a0*/  ISETP.GT.AND P2, PT, R0, 0x8, P1 ;  /* 0x000000080000780c */ /* 0x000fe20000f44270 */
[----:B------:R-:W-:Y:S02]  /*30b0*/  BSSY B1, `(.L_x_82) ;  /* 0x0000005000017945 */ /* 0x000fe40003800000 */
[----:B------:R-:W-:-:S05]  /*30c0*/  FFMA R49, R49, R154, R12 ;  /* 0x0000009a31317223 */ /* 0x000fca000000000c */
[----:B------:R0:W-:Y:S05]  /*30d0*/  @P3 STG.E desc[UR36][R4.64+0xc4], R49 ;  /* 0x0000c43104003986 */ /* 0x0001ea000c101924 */
[----:B------:R-:W-:Y:S05]  /*30e0*/  @!P2 BRA `(.L_x_83) ;  /* 0x000000000004a947 */ /* 0x000fea0003800000 */
[----:B------:R0:W5:Y:S02]  /*30f0*/  LDG.E.LTC128B R152, desc[UR36][R8.64+0xc0] ;  /* 0x0000c02408987981 */ /* 0x000164000c1e1920 */
.L_x_83:
[----:B------:R-:W-:Y:S05]  /*3100*/  BSYNC B1 ;  /* 0x0000000000017941 */ /* 0x000fea0003800000 */
.L_x_82:
        /* <DEDUP_REMOVED lines=8> */
.L_x_85:
[----:B------:R-:W-:Y:S05]  /*3190*/  BSYNC B1 ;  /* 0x0000000000017941 */ /* 0x000fea0003800000 */
.L_x_84:
        /* <DEDUP_REMOVED lines=8> */
.L_x_87:
[----:B------:R-:W-:Y:S05]  /*3220*/  BSYNC B1 ;  /* 0x0000000000017941 */ /* 0x000fea0003800000 */
.L_x_86:
[----:B0----5:R-:W-:Y:S01]  /*3230*/  FMUL R13, R152, R155 ;  /* 0x0000009b980d7220 */ /* 0x021fe20000400000 */
[----:B------:R-:W-:Y:S01]  /*3240*/  ISETP.GT.AND P3, PT, R0, RZ, P0 ;  /* 0x000000ff0000720c */ /* 0x000fe20000764270 */
[----:B------:R-:W-:Y:S02]  /*3250*/  BSSY B1, `(.L_x_88) ;  /* 0x0000005000017945 */ /* 0x000fe40003800000 */
[----:B------:R-:W-:-:S05]  /*3260*/  FFMA R13, R52, R154, R13 ;  /* 0x0000009a340d7223 */ /* 0x000fca000000000d */
[----:B------:R0:W-:Y:S05]  /*3270*/  @P2 STG.E desc[UR36][R4.64+0xe0], R13 ;  /* 0x0000e00d04002986 */ /* 0x0001ea000c101924 */
[----:B------:R-:W-:Y:S05]  /*3280*/  @!P3 BRA `(.L_x_89) ;  /* 0x000000000004b947 */ /* 0x000fea0003800000 */
[----:B------:R0:W5:Y:S02]  /*3290*/  LDG.E.LTC128B R152, desc[UR36][R6.64+0xe4] ;  /* 0x0000e42406987981 */ /* 0x000164000c1e1920 */
.L_x_89:
[----:B------:R-:W-:Y:S05]  /*32a0*/  BSYNC B1 ;  /* 0x0000000000017941 */ /* 0x000fea0003800000 */
.L_x_88:
[----:B-----5:R-:W-:Y:S01]  /*32b0*/  FMUL R12, R152, R155 ;  /* 0x0000009b980c7220 */ /* 0x020fe20000400000 */
[----:B------:R-:W-:Y:S01]  /*32c0*/  ISETP.GT.AND P2, PT, R0, 0x8, P1 ;  /* 0x000000080000780c */ /* 0x000fe20000f44270 */
[----:B------:R-:W-:Y:S02]  /*32d0*/  BSSY B1, `(.L_x_90) ;  /* 0x0000005000017945 */ /* 0x000fe40003800000 */
[----:B------:R-:W-:-:S05]  /*32e0*/  FFMA R53, R53, R154, R12 ;  /* 0x0000009a35357223 */ /* 0x000fca000000000c */
[----:B------:R0:W-:Y:S05]  /*32f0*/  @P3 STG.E desc[UR36][R4.64+0xe4], R53 ;  /* 0x0000e43504003986 */ /* 0x0001ea000c101924 */
[----:B------:R-:W-:Y:S05]  /*3300*/  @!P2 BRA `(.L_x_91) ;  /* 0x000000000004a947 */ /* 0x000fea0003800000 */
[----:B------:R0:W5:Y:S02]  /*3310*/  LDG.E.LTC128B R152, desc[UR36][R8.64+0xe0] ;  /* 0x0000e02408987981 */ /* 0x000164000c1e1920 */
.L_x_91:
[----:B------:R-:W-:Y:S05]  /*3320*/  BSYNC B1 ;  /* 0x0000000000017941 */ /* 0x000fea0003800000 */
.L_x_90:
        /* <DEDUP_REMOVED lines=8> */
.L_x_93:
[----:B------:R-:W-:Y:S05]  /*33b0*/  BSYNC B1 ;  /* 0x0000000000017941 */ /* 0x000fea0003800000 */
.L_x_92:
        /* <DEDUP_REMOVED lines=8> */
.L_x_95:
[----:B------:R-:W-:Y:S05]  /*3440*/  BSYNC B1 ;  /* 0x0000000000017941 */ /* 0x000fea0003800000 */
.L_x_94:
[----:B0----5:R-:W-:Y:S01]  /*3450*/  FMUL R13, R152, R155 ;  /* 0x0000009b980d7220 */ /* 0x021fe20000400000 */
[----:B------:R-:W-:Y:S01]  /*3460*/  ISETP.GT.AND P3, PT, R0, RZ, P0 ;  /* 0x000000ff0000720c */ /* 0x000fe20000764270 */
[----:B------:R-:W-:Y:S02]  /*3470*/  BSSY B1, `(.L_x_96) ;  /* 0x0000005000017945 */ /* 0x000fe40003800000 */
[----:B------:R-:W-:-:S05]  /*3480*/  FFMA R13, R56, R154, R13 ;  /* 0x0000009a380d7223 */ /* 0x000fca000000000d */
[----:B------:R0:W-:Y:S05]  /*3490*/  @P2 STG.E desc[UR36][R4.64+0x100], R13 ;  /* 0x0001000d04002986 */ /* 0x0001ea000c101924 */
[----:B------:R-:W-:Y:S05]  /*34a0*/  @!P3 BRA `(.L_x_97) ;  /* 0x000000000004b947 */ /* 0x000fea0003800000 */
[----:B------:R0:W5:Y:S02]  /*34b0*/  LDG.E.LTC128B R152, desc[UR36][R6.64+0x104] ;  /* 0x0001042406987981 */ /* 0x000164000c1e1920 */
.L_x_97:
[----:B------:R-:W-:Y:S05]  /*34c0*/  BSYNC B1 ;  /* 0x0000000000017941 */ /* 0x000fea0003800000 */
.L_x_96:
[----:B-----5:R-:W-:Y:S01]  /*34d0*/  FMUL R12, R152, R155 ;  /* 0x0000009b980c7220 */ /* 0x020fe20000400000 */
[----:B------:R-:W-:Y:S01]  /*34e0*/  ISETP.GT.AND P2, PT, R0, 0x8, P1 ;  /* 0x000000080000780c */ /* 0x000fe20000f44270 */
[----:B------:R-:W-:Y:S02]  /*34f0*/  BSSY B1, `(.L_x_98) ;  /* 0x0000005000017945 */ /* 0x000fe40003800000 */
[----:B------:R-:W-:-:S05]  /*3500*/  FFMA R57, R57, R154, R12 ;  /* 0x0000009a39397223 */ /* 0x000fca000000000c */
[----:B------:R0:W-:Y:S05]  /*3510*/  @P3 STG.E desc[UR36][R4.64+0x104], R57 ;  /* 0x0001043904003986 */ /* 0x0001ea000c101924 */
[----:B------:R-:W-:Y:S05]  /*3520*/  @!P2 BRA `(.L_x_99) ;  /* 0x000000000004a947 */ /* 0x000fea0003800000 */
[----:B------:R0:W5:Y:S02]  /*3530*/  LDG.E.LTC128B R152, desc[UR36][R8.64+0x100] ;  /* 0x0001002408987981 */ /* 0x000164000c1e1920 */
.L_x_99:
[----:B------:R-:W-:Y:S05]  /*3540*/  BSYNC B1 ;  /* 0x0000000000017941 */ /* 0x000fea0003800000 */
.L_x_98:
        /* <DEDUP_REMOVED lines=8> */
.L_x_101:
[----:B------:R-:W-:Y:S05]  /*35d0*/  BSYNC B1 ;  /* 0x0000000000017941 */ /* 0x000fea0003800000 */
.L_x_100:
        /* <DEDUP_REMOVED lines=8> */
.L_x_103:
[----:B------:R-:W-:Y:S05]  /*3660*/  BSYNC B1 ;  /* 0x0000000000017941 */ /* 0x000fea0003800000 */
.L_x_102:
[----:B0----5:R-:W-:Y:S01]  /*3670*/  FMUL R13, R152, R155 ;  /* 0x0000009b980d7220 */ /* 0x021fe20000400000 */
[----:B------:R-:W-:Y:S01]  /*3680*/  ISETP.GT.AND P3, PT, R0, RZ, P0 ;  /* 0x000000ff0000720c */ /* 0x000fe20000764270 */
[----:B------:R-:W-:Y:S02]  /*3690*/  BSSY B1, `(.L_x_104) ;  /* 0x0000005000017945 */ /* 0x000fe40003800000 */
[----:B------:R-:W-:-:S05]  /*36a0*/  FFMA R13, R60, R154, R13 ;  /* 0x0000009a3c0d7223 */ /* 0x000fca000000000d */
[----:B------:R0:W-:Y:S05]  /*36b0*/  @P2 STG.E desc[UR36][R4.64+0x120], R13 ;  /* 0x0001200d04002986 */ /* 0x0001ea000c101924 */
[----:B------:R-:W-:Y:S05]  /*36c0*/  @!P3 BRA `(.L_x_105) ;  /* 0x000000000004b947 */ /* 0x000fea0003800000 */
[----:B------:R0:W5:Y:S02]  /*36d0*/  LDG.E.LTC128B R152, desc[UR36][R6.64+0x124] ;  /* 0x0001242406987981 */ /* 0x000164000c1e1920 */
.L_x_105:
[----:B------:R-:W-:Y:S05]  /*36e0*/  BSYNC B1 ;  /* 0x0000000000017941 */ /* 0x000fea0003800000 */
.L_x_104:
[----:B-----5:R-:W-:Y:S01]  /*36f0*/  FMUL R12, R152, R155 ;  /* 0x0000009b980c7220 */ /* 0x020fe20000400000 */
[----:B------:R-:W-:Y:S01]  /*3700*/  ISETP.GT.AND P2, PT, R0, 0x8, P1 ;  /* 0x000000080000780c */ /* 0x000fe20000f44270 */
[----:B------:R-:W-:Y:S02]  /*3710*/  BSSY B1, `(.L_x_106) ;  /* 0x0000005000017945 */ /* 0x000fe40003800000 */
[----:B------:R-:W-:-:S05]  /*3720*/  FFMA R61, R61, R154, R12 ;  /* 0x0000009a3d3d7223 */ /* 0x000fca000000000c */
[----:B------:R0:W-:Y:S05]  /*3730*/  @P3 STG.E desc[UR36][R4.64+0x124], R61 ;  /* 0x0001243d04003986 */ /* 0x0001ea000c101924 */
[----:B------:R-:W-:Y:S05]  /*3740*/  @!P2 BRA `(.L_x_107) ;  /* 0x000000000004a947 */ /* 0x000fea0003800000 */
[----:B------:R0:W5:Y:S02]  /*3750*/  LDG.E.LTC128B R152, desc[UR36][R8.64+0x120] ;  /* 0x0001202408987981 */ /* 0x000164000c1e1920 */
.L_x_107:
[----:B------:R-:W-:Y:S05]  /*3760*/  BSYNC B1 ;  /* 0x0000000000017941 */ /* 0x000fea0003800000 */
.L_x_106:
        /* <DEDUP_REMOVED lines=8> */
.L_x_109:
[----:B------:R-:W-:Y:S05]  /*37f0*/  BSYNC B1 ;  /* 0x0000000000017941 */ /* 0x000fea0003800000 */
.L_x_108:
        /* <DEDUP_REMOVED lines=8> */
.L_x_111:
[----:B------:R-:W-:Y:S05]  /*3880*/  BSYNC B1 ;  /* 0x0000000000017941 */ /* 0x000fea0003800000 */
.L_x_110:
[----:B0----5:R-:W-:Y:S01]  /*3890*/  FMUL R13, R152, R155 ;  /* 0x0000009b980d7220 */ /* 0x021fe20000400000 */
[----:B------:R-:W-:Y:S01]  /*38a0*/  ISETP.GT.AND P3, PT, R0, RZ, P0 ;  /* 0x000000ff0000720c */ /* 0x000fe20000764270 */
[----:B------:R-:W-:Y:S02]  /*38b0*/  BSSY B1, `(.L_x_112) ;  /* 0x0000005000017945 */ /* 0x000fe40003800000 */
[----:B------:R-:W-:-:S05]  /*38c0*/  FFMA R13, R64, R154, R13 ;  /* 0x0000009a400d7223 */ /* 0x000fca000000000d */
[----:B------:R0:W-:Y:S05]  /*38d0*/  @P2 STG.E desc[UR36][R4.64+0x140], R13 ;  /* 0x0001400d04002986 */ /* 0x0001ea000c101924 */
[----:B------:R-:W-:Y:S05]  /*38e0*/  @!P3 BRA `(.L_x_113) ;  /* 0x000000000004b947 */ /* 0x000fea0003800000 */
[----:B------:R0:W5:Y:S02]  /*38f0*/  LDG.E.LTC128B R152, desc[UR36][R6.64+0x144] ;  /* 0x0001442406987981 */ /* 0x000164000c1e1920 */
.L_x_113:
[----:B------:R-:W-:Y:S05]  /*3900*/  BSYNC B1 ;  /* 0x0000000000017941 */ /* 0x000fea0003800000 */
.L_x_112:
[----:B-----5:R-:W-:Y:S01]  /*3910*/  FMUL R12, R152, R155 ;  /* 0x0000009b980c7220 */ /* 0x020fe20000400000 */
[----:B------:R-:W-:Y:S01]  /*3920*/  ISETP.GT.AND P2, PT, R0, 0x8, P1 ;  /* 0x000000080000780c */ /* 0x000fe20000f44270 */
[----:B------:R-:W-:Y:S02]  /*3930*/  BSSY B1, `(.L_x_114) ;  /* 0x0000005000017945 */ /* 0x000fe40003800000 */
[----:B------:R-:W-:-:S05]  /*3940*/  FFMA R65, R65, R154, R12 ;  /* 0x0000009a41417223 */ /* 0x000fca000000000c */
[----:B------:R0:W-:Y:S05]  /*3950*/  @P3 STG.E desc[UR36][R4.64+0x144], R65 ;  /* 0x0001444104003986 */ /* 0x0001ea000c101924 */
[----:B------:R-:W-:Y:S05]  /*3960*/  @!P2 BRA `(.L_x_115) ;  /* 0x000000000004a947 */ /* 0x000fea0003800000 */
[----:B------:R0:W5:Y:S02]  /*3970*/  LDG.E.LTC128B R152, desc[UR36][R8.64+0x140] ;  /* 0x0001402408987981 */ /* 0x000164000c1e1920 */
.L_x_115:
[----:B------:R-:W-:Y:S05]  /*3980*/  BSYNC B1 ;  /* 0x0000000000017941 */ /* 0x000fea0003800000 */
.L_x_114:
        /* <DEDUP_REMOVED lines=8> */
.L_x_117:
[----:B------:R-:W-:Y:S05]  /*3a10*/  BSYNC B1 ;  /* 0x0000000000017941 */ /* 0x000fea0003800000 */
.L_x_116:
        /* <DEDUP_REMOVED lines=8> */
.L_x_119:
[----:B------:R-:W-:Y:S05]  /*3aa0*/  BSYNC B1 ;  /* 0x0000000000017941 */ /* 0x000fea0003800000 */
.L_x_118:
[----:B0----5:R-:W-:Y:S01]  /*3ab0*/  FMUL R13, R152, R155 ;  /* 0x0000009b980d7220 */ /* 0x021fe20000400000 */
[----:B------:R-:W-:Y:S01]  /*3ac0*/  ISETP.GT.AND P3, PT, R0, RZ, P0 ;  /* 0x000000ff0000720c */ /* 0x000fe20000764270 */
[----:B------:R-:W-:Y:S02]  /*3ad0*/  BSSY B1, `(.L_x_120) ;  /* 0x0000005000017945 */ /* 0x000fe40003800000 */
[----:B------:R-:W-:-:S05]  /*3ae0*/  FFMA R13, R68, R154, R13 ;  /* 0x0000009a440d7223 */ /* 0x000fca000000000d */
[----:B------:R0:W-:Y:S05]  /*3af0*/  @P2 STG.E desc[UR36][R4.64+0x160], R13 ;  /* 0x0001600d04002986 */ /* 0x0001ea000c101924 */
[----:B------:R-:W-:Y:S05]  /*3b00*/  @!P3 BRA `(.L_x_121) ;  /* 0x000000000004b947 */ /* 0x000fea0003800000 */
[----:B------:R0:W5:Y:S02]  /*3b10*/  LDG.E.LTC128B R152, desc[UR36][R6.64+0x164] ;  /* 0x0001642406987981 */ /* 0x000164000c1e1920 */
.L_x_121:
[----:B------:R-:W-:Y:S05]  /*3b20*/  BSYNC B1 ;  /* 0x0000000000017941 */ /* 0x000fea0003800000 */
.L_x_120:
[----:B-----5:R-:W-:Y:S01]  /*3b30*/  FMUL R12, R152, R155 ;  /* 0x0000009b980c7220 */ /* 0x020fe20000400000 */
[----:B------:R-:W-:Y:S01]  /*3b40*/  ISETP.GT.AND P2, PT, R0, 0x8, P1 ;  /* 0x000000080000780c */ /* 0x000fe20000f44270 */
[----:B------:R-:W-:Y:S02]  /*3b50*/  BSSY B1, `(.L_x_122) ;  /* 0x0000005000017945 */ /* 0x000fe40003800000 */
[----:B------:R-:W-:-:S05]  /*3b60*/  FFMA R69, R69, R154, R12 ;  /* 0x0000009a45457223 */ /* 0x000fca000000000c */
[----:B------:R0:W-:Y:S05]  /*3b70*/  @P3 STG.E desc[UR36][R4.64+0x164], R69 ;  /* 0x0001644504003986 */ /* 0x0001ea000c101924 */
[----:B------:R-:W-:Y:S05]  /*3b80*/  @!P2 BRA `(.L_x_123) ;  /* 0x000000000004a947 */ /* 0x000fea0003800000 */
[----:B------:R0:W5:Y:S02]  /*3b90*/  LDG.E.LTC128B R152, desc[UR36][R8.64+0x160] ;  /* 0x0001602408987981 */ /* 0x000164000c1e1920 */
.L_x_123:
[----:B------:R-:W-:Y:S05]  /*3ba0*/  BSYNC B1 ;  /* 0x0000000000017941 */ /* 0x000fea0003800000 */
.L_x_122:
        /* <DEDUP_REMOVED lines=8> */
.L_x_125:
[----:B------:R-:W-:Y:S05]  /*3c30*/  BSYNC B1 ;  /* 0x0000000000017941 */ /* 0x000fea0003800000 */
.L_x_124:
        /* <DEDUP_REMOVED lines=8> */
.L_x_127:
[----:B------:R-:W-:Y:S05]  /*3cc0*/  BSYNC B1 ;  /* 0x0000000000017941 */ /* 0x000fea0003800000 */
.L_x_126:
[----:B0----5:R-:W-:Y:S01]  /*3cd0*/  FMUL R13, R152, R155 ;  /* 0x0000009b980d7220 */ /* 0x021fe20000400000 */
[----:B------:R-:W-:Y:S01]  /*3ce0*/  ISETP.GT.AND P3, PT, R0, RZ, P0 ;  /* 0x000000ff0000720c */ /* 0x000fe20000764270 */
[----:B------:R-:W-:Y:S02]  /*3cf0*/  BSSY B1, `(.L_x_128) ;  /* 0x0000005000017945 */ /* 0x000fe40003800000 */
[----:B------:R-:W-:-:S05]  /*3d00*/  FFMA R13, R72, R154, R13 ;  /* 0x0000009a480d7223 */ /* 0x000fca000000000d */
[----:B------:R0:W-:Y:S05]  /*3d10*/  @P2 STG.E desc[UR36][R4.64+0x180], R13 ;  /* 0x0001800d04002986 */ /* 0x0001ea000c101924 */
[----:B------:R-:W-:Y:S05]  /*3d20*/  @!P3 BRA `(.L_x_129) ;  /* 0x000000000004b947 */ /* 0x000fea0003800000 */
[----:B------:R0:W5:Y:S02]  /*3d30*/  LDG.E.LTC128B R152, desc[UR36][R6.64+0x184] ;  /* 0x0001842406987981 */ /* 0x000164000c1e1920 */
.L_x_129:
[----:B------:R-:W-:Y:S05]  /*3d40*/  BSYNC B1 ;  /* 0x0000000000017941 */ /* 0x000fea0003800000 */
.L_x_128:
[----:B-----5:R-:W-:Y:S01]  /*3d50*/  FMUL R12, R152, R155 ;  /* 0x0000009b980c7220 */ /* 0x020fe20000400000 */
[----:B------:R-:W-:Y:S01]  /*3d60*/  ISETP.GT.AND P2, PT, R0, 0x8, P1 ;  /* 0x000000080000780c */ /* 0x000fe20000f44270 */
[----:B------:R-:W-:Y:S02]  /*3d70*/  BSSY B1, `(.L_x_130) ;  /* 0x0000005000017945 */ /* 0x000fe40003800000 */
[----:B------:R-:W-:-:S05]  /*3d80*/  FFMA R73, R73, R154, R12 ;  /* 0x0000009a49497223 */ /* 0x000fca000000000c */
[----:B------:R0:W-:Y:S05]  /*3d90*/  @P3 STG.E desc[UR36][R4.64+0x184], R73 ;  /* 0x0001844904003986 */ /* 0x0001ea000c101924 */
[----:B------:R-:W-:Y:S05]  /*3da0*/  @!P2 BRA `(.L_x_131) ;  /* 0x000000000004a947 */ /* 0x000fea0003800000 */
[----:B------:R0:W5:Y:S02]  /*3db0*/  LDG.E.LTC128B R152, desc[UR36][R8.64+0x180] ;  /* 0x0001802408987981 */ /* 0x000164000c1e1920 */
.L_x_131:
[----:B------:R-:W-:Y:S05]  /*3dc0*/  BSYNC B1 ;  /* 0x0000000000017941 */ /* 0x000fea0003800000 */
.L_x_130:
        /* <DEDUP_REMOVED lines=8> */
.L_x_133:
[----:B------:R-:W-:Y:S05]  /*3e50*/  BSYNC B1 ;  /* 0x0000000000017941 */ /* 0x000fea0003800000 */
.L_x_132:
        /* <DEDUP_REMOVED lines=8> */
.L_x_135:
[----:B------:R-:W-:Y:S05]  /*3ee0*/  BSYNC B1 ;  /* 0x0000000000017941 */ /* 0x000fea0003800000 */
.L_x_134:
[----:B0----5:R-:W-:Y:S01]  /*3ef0*/  FMUL R13, R152, R155 ;  /* 0x0000009b980d7220 */ /* 0x021fe20000400000 */
[----:B------:R-:W-:Y:S01]  /*3f00*/  ISETP.GT.AND P3, PT, R0, RZ, P0 ;  /* 0x000000ff0000720c */ /* 0x000fe20000764270 */
[----:B------:R-:W-:Y:S02]  /*3f10*/  BSSY B1, `(.L_x_136) ;  /* 0x0000005000017945 */ /* 0x000fe40003800000 */
[----:B------:R-:W-:-:S05]  /*3f20*/  FFMA R13, R76, R154, R13 ;  /* 0x0000009a4c0d7223 */ /* 0x000fca000000000d */
[----:B------:R0:W-:Y:S05]  /*3f30*/  @P2 STG.E desc[UR36][R4.64+0x1a0], R13 ;  /* 0x0001a00d04002986 */ /* 0x0001ea000c101924 */
[----:B------:R-:W-:Y:S05]  /*3f40*/  @!P3 BRA `(.L_x_137) ;  /* 0x000000000004b947 */ /* 0x000fea0003800000 */
[----:B------:R0:W5:Y:S02]  /*3f50*/  LDG.E.LTC128B R152, desc[UR36][R6.64+0x1a4] ;  /* 0x0001a42406987981 */ /* 0x000164000c1e1920 */
.L_x_137:
[----:B------:R-:W-:Y:S05]  /*3f60*/  BSYNC B1 ;  /* 0x0000000000017941 */ /* 0x000fea0003800000 */
.L_x_136:
[----:B-----5:R-:W-:Y:S01]  /*3f70*/  FMUL R12, R152, R155 ;  /* 0x0000009b980c7220 */ /* 0x020fe20000400000 */
[----:B------:R-:W-:Y:S01]  /*3f80*/  ISETP.GT.AND P2, PT, R0, 0x8, P1 ;  /* 0x000000080000780c */ /* 0x000fe20000f44270 */
[----:B------:R-:W-:Y:S02]  /*3f90*/  BSSY B1, `(.L_x_138) ;  /* 0x0000005000017945 */ /* 0x000fe40003800000 */
[----:B------:R-:W-:-:S05]  /*3fa0*/  FFMA R77, R77, R154, R12 ;  /* 0x0000009a4d4d7223 */ /* 0x000fca000000000c */
[----:B------:R0:W-:Y:S05]  /*3fb0*/  @P3 STG.E desc[UR36][R4.64+0x1a4], R77 ;  /* 0x0001a44d04003986 */ /* 0x0001ea000c101924 */
[----:B------:R-:W-:Y:S05]  /*3fc0*/  @!P2 BRA `(.L_x_139) ;  /* 0x000000000004a947 */ /* 0x000fea0003800000 */
[----:B------:R0:W5:Y:S02]  /*3fd0*/  LDG.E.LTC128B R152, desc[UR36][R8.64+0x1a0] ;  /* 0x0001a02408987981 */ /* 0x000164000c1e1920 */
.L_x_139:
[----:B------:R-:W-:Y:S05]  /*3fe0*/  BSYNC B1 ;  /* 0x0000000000017941 */ /* 0x000fea0003800000 */
.L_x_138:
        /* <DEDUP_REMOVED lines=8> */
.L_x_141:
[----:B------:R-:W-:Y:S05]  /*4070*/  BSYNC B1 ;  /* 0x0000000000017941 */ /* 0x000fea0003800000 */
.L_x_140:
        /* <DEDUP_REMOVED lines=8> */
.L_x_143:
[----:B------:R-:W-:Y:S05]  /*4100*/  BSYNC B1 ;  /* 0x0000000000017941 */ /* 0x000fea0003800000 */
.L_x_142:
[----:B0----5:R-:W-:Y:S01]  /*4110*/  FMUL R13, R152, R155 ;  /* 0x0000009b980d7220 */ /* 0x021fe20000400000 */
[----:B------:R-:W-:Y:S01]  /*4120*/  ISETP.GT.AND P3, PT, R0, RZ, P0 ;  /* 0x000000ff0000720c */ /* 0x000fe20000764270 */
[----:B------:R-:W-:Y:S02]  /*4130*/  BSSY B1, `(.L_x_144) ;  /* 0x0000005000017945 */ /* 0x000fe40003800000 */
[----:B------:R-:W-:-:S05]  /*4140*/  FFMA R13, R80, R154, R13 ;  /* 0x0000009a500d7223 */ /* 0x000fca000000000d */
[----:B------:R0:W-:Y:S05]  /*4150*/  @P2 STG.E desc[UR36][R4.64+0x1c0], R13 ;  /* 0x0001c00d04002986 */ /* 0x0001ea000c101924 */
[----:B------:R-:W-:Y:S05]  /*4160*/  @!P3 BRA `(.L_x_145) ;  /* 0x000000000004b947 */ /* 0x000fea0003800000 */
[----:B------:R0:W5:Y:S02]  /*4170*/  LDG.E.LTC128B R152, desc[UR36][R6.64+0x1c4] ;  /* 0x0001c42406987981 */ /* 0x000164000c1e1920 */
.L_x_145:
[----:B------:R-:W-:Y:S05]  /*4180*/  BSYNC B1 ;  /* 0x0000000000017941 */ /* 0x000fea0003800000 */
.L_x_144:
[----:B-----5:R-:W-:Y:S01]  /*4190*/  FMUL R12, R152, R155 ;  /* 0x0000009b980c7220 */ /* 0x020fe20000400000 */
[----:B------:R-:W-:Y:S01]  /*41a0*/  ISETP.GT.AND P2, PT, R0, 0x8, P1 ;  /* 0x000000080000780c */ /* 0x000fe20000f44270 */
[----:B------:R-:W-:Y:S02]  /*41b0*/  BSSY B1, `(.L_x_146) ;  /* 0x0000005000017945 */ /* 0x000fe40003800000 */
[----:B------:R-:W-:-:S05]  /*41c0*/  FFMA R81, R81, R154, R12 ;  /* 0x0000009a51517223 */ /* 0x000fca000000000c */
[----:B------:R0:W-:Y:S05]  /*41d0*/  @P3 STG.E desc[UR36][R4.64+0x1c4], R81 ;  /* 0x0001c45104003986 */ /* 0x0001ea000c101924 */
[----:B------:R-:W-:Y:S05]  /*41e0*/  @!P2 BRA `(.L_x_147) ;  /* 0x000000000004a947 */ /* 0x000fea0003800000 */
[----:B------:R0:W5:Y:S02]  /*41f0*/  LDG.E.LTC128B R152, desc[UR36][R8.64+0x1c0] ;  /* 0x0001c02408987981 */ /* 0x000164000c1e1920 */
.L_x_147:
[----:B------:R-:W-:Y:S05]  /*4200*/  BSYNC B1 ;  /* 0x0000000000017941 */ /* 0x000fea0003800000 */
.L_x_146:
        /* <DEDUP_REMOVED lines=8> */
.L_x_149:
[----:B------:R-:W-:Y:S05]  /*4290*/  BSYNC B1 ;  /* 0x0000000000017941 */ /* 0x000fea0003800000 */
.L_x_148:
        /* <DEDUP_REMOVED lines=8> */
.L_x_151:
[----:B------:R-:W-:Y:S05]  /*4320*/  BSYNC B1 ;  /* 0x0000000000017941 */ /* 0x000fea0003800000 */
.L_x_150:
[----:B0----5:R-:W-:Y:S01]  /*4330*/  FMUL R13, R152, R155 ;  /* 0x0000009b980d7220 */ /* 0x021fe20000400000 */
[----:B------:R-:W-:Y:S01]  /*4340*/  ISETP.GT.AND P3, PT, R0, RZ, P0 ;  /* 0x000000ff0000720c */ /* 0x000fe20000764270 */
[----:B------:R-:W-:Y:S02]  /*4350*/  BSSY B1, `(.L_x_152) ;  /* 0x0000005000017945 */ /* 0x000fe40003800000 */
[----:B------:R-:W-:-:S05]  /*4360*/  FFMA R13, R84, R154, R13 ;  /* 0x0000009a540d7223 */ /* 0x000fca000000000d */
[----:B------:R0:W-:Y:S05]  /*4370*/  @P2 STG.E desc[UR36][R4.64+0x1e0], R13 ;  /* 0x0001e00d04002986 */ /* 0x0001ea000c101924 */
[----:B------:R-:W-:Y:S05]  /*4380*/  @!P3 BRA `(.L_x_153) ;  /* 0x000000000004b947 */ /* 0x000fea0003800000 */
[----:B------:R0:W5:Y:S02]  /*4390*/  LDG.E.LTC128B R152, desc[UR36][R6.64+0x1e4] ;  /* 0x0001e42406987981 */ /* 0x000164000c1e1920 */
.L_x_153:
[----:B------:R-:W-:Y:S05]  /*43a0*/  BSYNC B1 ;  /* 0x0000000000017941 */ /* 0x000fea0003800000 */
.L_x_152:
[----:B-----5:R-:W-:Y:S01]  /*43b0*/  FMUL R12, R152, R155 ;  /* 0x0000009b980c7220 */ /* 0x020fe20000400000 */
[----:B------:R-:W-:Y:S01]  /*43c0*/  ISETP.GT.AND P2, PT, R0, 0x8, P1 ;  /* 0x000000080000780c */ /* 0x000fe20000f44270 */
[----:B------:R-:W-:Y:S02]  /*43d0*/  BSSY B1, `(.L_x_154) ;  /* 0x0000005000017945 */ /* 0x000fe40003800000 */
[----:B------:R-:W-:-:S05]  /*43e0*/  FFMA R85, R85, R154, R12 ;  /* 0x0000009a55557223 */ /* 0x000fca000000000c */
[----:B------:R0:W-:Y:S05]  /*43f0*/  @P3 STG.E desc[UR36][R4.64+0x1e4], R85 ;  /* 0x0001e45504003986 */ /* 0x0001ea000c101924 */
[----:B------:R-:W-:Y:S05]  /*4400*/  @!P2 BRA `(.L_x_155) ;  /* 0x000000000004a947 */ /* 0x000fea0003800000 */
[----:B------:R0:W5:Y:S02]  /*4410*/  LDG.E.LTC128B R152, desc[UR36][R8.64+0x1e0] ;  /* 0x0001e02408987981 */ /* 0x000164000c1e1920 */
.L_x_155:
[----:B------:R-:W-:Y:S05]  /*4420*/  BSYNC B1 ;  /* 0x0000000000017941 */ /* 0x000fea0003800000 */
.L_x_154:
        /* <DEDUP_REMOVED lines=8> */
.L_x_157:
[----:B------:R-:W-:Y:S05]  /*44b0*/  BSYNC B1 ;  /* 0x0000000000017941 */ /* 0x000fea0003800000 */
.L_x_156:
        /* <DEDUP_REMOVED lines=8> */
.L_x_159:
[----:B------:R-:W-:Y:S05]  /*4540*/  BSYNC B1 ;  /* 0x0000000000017941 */ /* 0x000fea0003800000 */
.L_x_158:
[----:B0----5:R-:W-:Y:S01]  /*4550*/  FMUL R13, R152, R155 ;  /* 0x0000009b980d7220 */ /* 0x021fe20000400000 */
[----:B------:R-:W-:Y:S01]  /*4560*/  ISETP.GT.AND P3, PT, R0, RZ, P0 ;  /* 0x000000ff0000720c */ /* 0x000fe20000764270 */
[----:B------:R-:W-:Y:S02]  /*4570*/  BSSY B1, `(.L_x_160) ;  /* 0x0000005000017945 */ /* 0x000fe40003800000 */
[----:B------:R-:W-:-:S05]  /*4580*/  FFMA R13, R88, R154, R13 ;  /* 0x0000009a580d7223 */ /* 0x000fca000000000d */
[----:B------:R0:W-:Y:S05]  /*4590*/  @P2 STG.E desc[UR36][R4.64+0x200], R13 ;  /* 0x0002000d04002986 */ /* 0x0001ea000c101924 */
[----:B------:R-:W-:Y:S05]  /*45a0*/  @!P3 BRA `(.L_x_161) ;  /* 0x000000000004b947 */ /* 0x000fea0003800000 */
[----:B------:R0:W5:Y:S02]  /*45b0*/  LDG.E.LTC128B R152, desc[UR36][R6.64+0x204] ;  /* 0x0002042406987981 */ /* 0x000164000c1e1920 */
.L_x_161:
[----:B------:R-:W-:Y:S05]  /*45c0*/  BSYNC B1 ;  /* 0x0000000000017941 */ /* 0x000fea0003800000 */
.L_x_160:
[----:B-----5:R-:W-:Y:S01]  /*45d0*/  FMUL R12, R152, R155 ;  /* 0x0000009b980c7220 */ /* 0x020fe20000400000 */
[----:B------:R-:W-:Y:S01]  /*45e0*/  ISETP.GT.AND P2, PT, R0, 0x8, P1 ;  /* 0x000000080000780c */ /* 0x000fe20000f44270 */
[----:B------:R-:W-:Y:S02]  /*45f0*/  BSSY B1, `(.L_x_162) ;  /* 0x0000005000017945 */ /* 0x000fe40003800000 */
[----:B------:R-:W-:-:S05]  /*4600*/  FFMA R89, R89, R154, R12 ;  /* 0x0000009a59597223 */ /* 0x000fca000000000c */
[----:B------:R0:W-:Y:S05]  /*4610*/  @P3 STG.E desc[UR36][R4.64+0x204], R89 ;  /* 0x0002045904003986 */ /* 0x0001ea000c101924 */
[----:B------:R-:W-:Y:S05]  /*4620*/  @!P2 BRA `(.L_x_163) ;  /* 0x000000000004a947 */ /* 0x000fea0003800000 */
[----:B------:R0:W5:Y:S02]  /*4630*/  LDG.E.LTC128B R152, desc[UR36][R8.64+0x200] ;  /* 0x0002002408987981 */ /* 0x000164000c1e1920 */
.L_x_163:
[----:B------:R-:W-:Y:S05]  /*4640*/  BSYNC B1 ;  /* 0x0000000000017941 */ /* 0x000fea0003800000 */
.L_x_162:
        /* <DEDUP_REMOVED lines=8> */
.L_x_165:
[----:B------:R-:W-:Y:S05]  /*46d0*/  BSYNC B1 ;  /* 0x0000000000017941 */ /* 0x000fea0003800000 */
.L_x_164:
        /* <DEDUP_REMOVED lines=8> */
.L_x_167:
[----:B------:R-:W-:Y:S05]  /*4760*/  BSYNC B1 ;  /* 0x0000000000017941 */ /* 0x000fea0003800000 */
.L_x_166:
[----:B0----5:R-:W-:Y:S01]  /*4770*/  FMUL R13, R152, R155 ;  /* 0x0000009b980d7220 */ /* 0x021fe20000400000 */
[----:B------:R-:W-:Y:S01]  /*4780*/  ISETP.GT.AND P3, PT, R0, RZ, P0 ;  /* 0x000000ff0000720c */ /* 0x000fe20000764270 */
[----:B------:R-:W-:Y:S02]  /*4790*/  BSSY B1, `(.L_x_168) ;  /* 0x0000005000017945 */ /* 0x000fe40003800000 */
[----:B------:R-:W-:-:S05]  /*47a0*/  FFMA R13, R92, R154, R13 ;  /* 0x0000009a5c0d7223 */ /* 0x000fca000000000d */
[----:B------:R0:W-:Y:S05]  /*47b0*/  @P2 STG.E desc[UR36][R4.64+0x220], R13 ;  /* 0x0002200d04002986 */ /* 0x0001ea000c101924 */
[----:B------:R-:W-:Y:S05]  /*47c0*/  @!P3 BRA `(.L_x_169) ;  /* 0x000000000004b947 */ /* 0x000fea0003800000 */
[----:B------:R0:W5:Y:S02]  /*47d0*/  LDG.E.LTC128B R152, desc[UR36][R6.64+0x224] ;  /* 0x0002242406987981 */ /* 0x000164000c1e1920 */
.L_x_169:
[----:B------:R-:W-:Y:S05]  /*47e0*/  BSYNC B1 ;  /* 0x0000000000017941 */ /* 0x000fea0003800000 */
.L_x_168:
[----:B-----5:R-:W-:Y:S01]  /*47f0*/  FMUL R12, R152, R155 ;  /* 0x0000009b980c7220 */ /* 0x020fe20000400000 */
[----:B------:R-:W-:Y:S01]  /*4800*/  ISETP.GT.AND P2, PT, R0, 0x8, P1 ;  /* 0x000000080000780c */ /* 0x000fe20000f44270 */
[----:B------:R-:W-:Y:S02]  /*4810*/  BSSY B1, `(.L_x_170) ;  /* 0x0000005000017945 */ /* 0x000fe40003800000 */
[----:B------:R-:W-:-:S05]  /*4820*/  FFMA R93, R93, R154, R12 ;  /* 0x0000009a5d5d7223 */ /* 0x000fca000000000c */
[----:B------:R0:W-:Y:S05]  /*4830*/  @P3 STG.E desc[UR36][R4.64+0x224], R93 ;  /* 0x0002245d04003986 */ /* 0x0001ea000c101924 */
[----:B------:R-:W-:Y:S05]  /*4840*/  @!P2 BRA `(.L_x_171) ;  /* 0x000000000004a947 */ /* 0x000fea0003800000 */
[----:B------:R0:W5:Y:S02]  /*4850*/  LDG.E.LTC128B R152, desc[UR36][R8.64+0x220] ;  /* 0x0002202408987981 */ /* 0x000164000c1e1920 */
.L_x_171:
[----:B------:R-:W-:Y:S05]  /*4860*/  BSYNC B1 ;  /* 0x0000000000017941 */ /* 0x000fea0003800000 */
.L_x_170:
        /* <DEDUP_REMOVED lines=8> */
.L_x_173:
[----:B------:R-:W-:Y:S05]  /*48f0*/  BSYNC B1 ;  /* 0x0000000000017941 */ /* 0x000fea0003800000 */
.L_x_172:
        /* <DEDUP_REMOVED lines=8> */
.L_x_175:
[----:B------:R-:W-:Y:S05]  /*4980*/  BSYNC B1 ;  /* 0x0000000000017941 */ /* 0x000fea0003800000 */
.L_x_174:
[----:B0----5:R-:W-:Y:S01]  /*4990*/  FMUL R13, R152, R155 ;  /* 0x0000009b980d7220 */ /* 0x021fe20000400000 */
[----:B------:R-:W-:Y:S01]  /*49a0*/  ISETP.GT.AND P3, PT, R0, RZ, P0 ;  /* 0x000000ff0000720c */ /* 0x000fe20000764270 */
[----:B------:R-:W-:Y:S02]  /*49b0*/  BSSY B1, `(.L_x_176) ;  /* 0x0000005000017945 */ /* 0x000fe40003800000 */
[----:B------:R-:W-:-:S05]  /*49c0*/  FFMA R13, R96, R154, R13 ;  /* 0x0000009a600d7223 */ /* 0x000fca000000000d */
[----:B------:R0:W-:Y:S05]  /*49d0*/  @P2 STG.E desc[UR36][R4.64+0x240], R13 ;  /* 0x0002400d04002986 */ /* 0x0001ea000c101924 */
[----:B------:R-:W-:Y:S05]  /*49e0*/  @!P3 BRA `(.L_x_177) ;  /* 0x000000000004b947 */ /* 0x000fea0003800000 */
[----:B------:R0:W5:Y:S02]  /*49f0*/  LDG.E.LTC128B R152, desc[UR36][R6.64+0x244] ;  /* 0x0002442406987981 */ /* 0x000164000c1e1920 */
.L_x_177:
[----:B------:R-:W-:Y:S05]  /*4a00*/  BSYNC B1 ;  /* 0x0000000000017941 */ /* 0x000fea0003800000 */
.L_x_176:
[----:B-----5:R-:W-:Y:S01]  /*4a10*/  FMUL R12, R152, R155 ;  /* 0x0000009b980c7220 */ /* 0x020fe20000400000 */
[----:B------:R-:W-:Y:S01]  /*4a20*/  ISETP.GT.AND P2, PT, R0, 0x8, P1 ;  /* 0x000000080000780c */ /* 0x000fe20000f44270 */
[----:B------:R-:W-:Y:S02]  /*4a30*/  BSSY B1, `(.L_x_178) ;  /* 0x0000005000017945 */ /* 0x000fe40003800000 */
[----:B------:R-:W-:-:S05]  /*4a40*/  FFMA R97, R97, R154, R12 ;  /* 0x0000009a61617223 */ /* 0x000fca000000000c */
[----:B------:R0:W-:Y:S05]  /*4a50*/  @P3 STG.E desc[UR36][R4.64+0x244], R97 ;  /* 0x0002446104003986 */ /* 0x0001ea000c101924 */
[----:B------:R-:W-:Y:S05]  /*4a60*/  @!P2 BRA `(.L_x_179) ;  /* 0x000000000004a947 */ /* 0x000fea0003800000 */
[----:B------:R0:W5:Y:S02]  /*4a70*/  LDG.E.LTC128B R152, desc[UR36][R8.64+0x240] ;  /* 0x0002402408987981 */ /* 0x000164000c1e1920 */
.L_x_179:
[----:B------:R-:W-:Y:S05]  /*4a80*/  BSYNC B1 ;  /* 0x0000000000017941 */ /* 0x000fea0003800000 */
.L_x_178:
        /* <DEDUP_REMOVED lines=8> */
.L_x_181:
[----:B------:R-:W-:Y:S05]  /*4b10*/  BSYNC B1 ;  /* 0x0000000000017941 */ /* 0x000fea0003800000 */
.L_x_180:
        /* <DEDUP_REMOVED lines=8> */
.L_x_183:
[----:B------:R-:W-:Y:S05]  /*4ba0*/  BSYNC B1 ;  /* 0x0000000000017941 */ /* 0x000fea0003800000 */
.L_x_182:
[----:B0----5:R-:W-:Y:S01]  /*4bb0*/  FMUL R13, R152, R155 ;  /* 0x0000009b980d7220 */ /* 0x021fe20000400000 */
[----:B------:R-:W-:Y:S01]  /*4bc0*/  ISETP.GT.AND P3, PT, R0, RZ, P0 ;  /* 0x000000ff0000720c */ /* 0x000fe20000764270 */
[----:B------:R-:W-:Y:S02]  /*4bd0*/  BSSY B1, `(.L_x_184) ;  /* 0x0000005000017945 */ /* 0x000fe40003800000 */
[----:B------:R-:W-:-:S05]  /*4be0*/  FFMA R13, R100, R154, R13 ;  /* 0x0000009a640d7223 */ /* 0x000fca000000000d */
[----:B------:R0:W-:Y:S05]  /*4bf0*/  @P2 STG.E desc[UR36][R4.64+0x260], R13 ;  /* 0x0002600d04002986 */ /* 0x0001ea000c101924 */
[----:B------:R-:W-:Y:S05]  /*4c00*/  @!P3 BRA `(.L_x_185) ;  /* 0x000000000004b947 */ /* 0x000fea0003800000 */
[----:B------:R0:W5:Y:S02]  /*4c10*/  LDG.E.LTC128B R152, desc[UR36][R6.64+0x264] ;  /* 0x0002642406987981 */ /* 0x000164000c1e1920 */
.L_x_185:
[----:B------:R-:W-:Y:S05]  /*4c20*/  BSYNC B1 ;  /* 0x0000000000017941 */ /* 0x000fea0003800000 */
.L_x_184:
[----:B-----5:R-:W-:Y:S01]  /*4c30*/  FMUL R12, R152, R155 ;  /* 0x0000009b980c7220 */ /* 0x020fe20000400000 */
[----:B------:R-:W-:Y:S01]  /*4c40*/  ISETP.GT.AND P2, PT, R0, 0x8, P1 ;  /* 0x000000080000780c */ /* 0x000fe20000f44270 */
[----:B------:R-:W-:Y:S02]  /*4c50*/  BSSY B1, `(.L_x_186) ;  /* 0x0000005000017945 */ /* 0x000fe40003800000 */
[----:B------:R-:W-:-:S05]  /*4c60*/  FFMA R101, R101, R154, R12 ;  /* 0x0000009a65657223 */ /* 0x000fca000000000c */
[----:B------:R0:W-:Y:S05]  /*4c70*/  @P3 STG.E desc[UR36][R4.64+0x264], R101 ;  /* 0x0002646504003986 */ /* 0x0001ea000c101924 */
[----:B------:R-:W-:Y:S05]  /*4c80*/  @!P2 BRA `(.L_x_187) ;  /* 0x000000000004a947 */ /* 0x000fea0003800000 */
[----:B------:R0:W5:Y:S02]  /*4c90*/  LDG.E.LTC128B R152, desc[UR36][R8.64+0x260] ;  /* 0x0002602408987981 */ /* 0x000164000c1e1920 */
.L_x_187:
[----:B------:R-:W-:Y:S05]  /*4ca0*/  BSYNC B1 ;  /* 0x0000000000017941 */ /* 0x000fea0003800000 */
.L_x_186:
        /* <DEDUP_REMOVED lines=8> */
.L_x_189:
[----:B------:R-:W-:Y:S05]  /*4d30*/  BSYNC B1 ;  /* 0x0000000000017941 */ /* 0x000fea0003800000 */
.L_x_188:
        /* <DEDUP_REMOVED lines=8> */
.L_x_191:
[----:B------:R-:W-:Y:S05]  /*4dc0*/  BSYNC B1 ;  /* 0x0000000000017941 */ /* 0x000fea0003800000 */
.L_x_190:
[----:B0----5:R-:W-:Y:S01]  /*4dd0*/  FMUL R13, R152, R155 ;  /* 0x0000009b980d7220 */ /* 0x021fe20000400000 */
[----:B------:R-:W-:Y:S01]  /*4de0*/  ISETP.GT.AND P3, PT, R0, RZ, P0 ;  /* 0x000000ff0000720c */ /* 0x000fe20000764270 */
[----:B------:R-:W-:Y:S02]  /*4df0*/  BSSY B1, `(.L_x_192) ;  /* 0x0000005000017945 */ /* 0x000fe40003800000 */
[----:B------:R-:W-:-:S05]  /*4e00*/  FFMA R13, R104, R154, R13 ;  /* 0x0000009a680d7223 */ /* 0x000fca000000000d */
[----:B------:R0:W-:Y:S05]  /*4e10*/  @P2 STG.E desc[UR36][R4.64+0x280], R13 ;  /* 0x0002800d04002986 */ /* 0x0001ea000c101924 */
[----:B------:R-:W-:Y:S05]  /*4e20*/  @!P3 BRA `(.L_x_193) ;  /* 0x000000000004b947 */ /* 0x000fea0003800000 */
[----:B------:R0:W5:Y:S02]  /*4e30*/  LDG.E.LTC128B R152, desc[UR36][R6.64+0x284] ;  /* 0x0002842406987981 */ /* 0x000164000c1e1920 */
.L_x_193:
[----:B------:R-:W-:Y:S05]  /*4e40*/  BSYNC B1 ;  /* 0x0000000000017941 */ /* 0x000fea0003800000 */
.L_x_192:
[----:B-----5:R-:W-:Y:S01]  /*4e50*/  FMUL R12, R152, R155 ;  /* 0x0000009b980c7220 */ /* 0x020fe20000400000 */
[----:B------:R-:W-:Y:S01]  /*4e60*/  ISETP.GT.AND P2, PT, R0, 0x8, P1 ;  /* 0x000000080000780c */ /* 0x000fe20000f44270 */
[----:B------:R-:W-:Y:S02]  /*4e70*/  BSSY B1, `(.L_x_194) ;  /* 0x0000005000017945 */ /* 0x000fe40003800000 */
[----:B------:R-:W-:-:S05]  /*4e80*/  FFMA R105, R105, R154, R12 ;  /* 0x0000009a69697223 */ /* 0x000fca000000000c */
[----:B------:R0:W-:Y:S05]  /*4e90*/  @P3 STG.E desc[UR36][R4.64+0x284], R105 ;  /* 0x0002846904003986 */ /* 0x0001ea000c101924 */
[----:B------:R-:W-:Y:S05]  /*4ea0*/  @!P2 BRA `(.L_x_195) ;  /* 0x000000000004a947 */ /* 0x000fea0003800000 */
[----:B------:R0:W5:Y:S02]  /*4eb0*/  LDG.E.LTC128B R152, desc[UR36][R8.64+0x280] ;  /* 0x0002802408987981 */ /* 0x000164000c1e1920 */
.L_x_195:
[----:B------:R-:W-:Y:S05]  /*4ec0*/  BSYNC B1 ;  /* 0x0000000000017941 */ /* 0x000fea0003800000 */
.L_x_194:
        /* <DEDUP_REMOVED lines=8> */
.L_x_197:
[----:B------:R-:W-:Y:S05]  /*4f50*/  BSYNC B1 ;  /* 0x0000000000017941 */ /* 0x000fea0003800000 */
.L_x_196:
        /* <DEDUP_REMOVED lines=8> */
.L_x_199:
[----:B------:R-:W-:Y:S05]  /*4fe0*/  BSYNC B1 ;  /* 0x0000000000017941 */ /* 0x000fea0003800000 */
.L_x_198:
[----:B0----5:R-:W-:Y:S01]  /*4ff0*/  FMUL R13, R152, R155 ;  /* 0x0000009b980d7220 */ /* 0x021fe20000400000 */
[----:B------:R-:W-:Y:S01]  /*5000*/  ISETP.GT.AND P3, PT, R0, RZ, P0 ;  /* 0x000000ff0000720c */ /* 0x000fe20000764270 */
[----:B------:R-:W-:Y:S02]  /*5010*/  BSSY B1, `(.L_x_200) ;  /* 0x0000005000017945 */ /* 0x000fe40003800000 */
[----:B------:R-:W-:-:S05]  /*5020*/  FFMA R13, R108, R154, R13 ;  /* 0x0000009a6c0d7223 */ /* 0x000fca000000000d */
[----:B------:R0:W-:Y:S05]  /*5030*/  @P2 STG.E desc[UR36][R4.64+0x2a0], R13 ;  /* 0x0002a00d04002986 */ /* 0x0001ea000c101924 */
[----:B------:R-:W-:Y:S05]  /*5040*/  @!P3 BRA `(.L_x_201) ;  /* 0x000000000004b947 */ /* 0x000fea0003800000 */
[----:B------:R0:W5:Y:S02]  /*5050*/  LDG.E.LTC128B R152, desc[UR36][R6.64+0x2a4] ;  /* 0x0002a42406987981 */ /* 0x000164000c1e1920 */
.L_x_201:
[----:B------:R-:W-:Y:S05]  /*5060*/  BSYNC B1 ;  /* 0x0000000000017941 */ /* 0x000fea0003800000 */
.L_x_200:
[----:B-----5:R-:W-:Y:S01]  /*5070*/  FMUL R12, R152, R155 ;  /* 0x0000009b980c7220 */ /* 0x020fe20000400000 */
[----:B------:R-:W-:Y:S01]  /*5080*/  ISETP.GT.AND P2, PT, R0, 0x8, P1 ;  /* 0x000000080000780c */ /* 0x000fe20000f44270 */
[----:B------:R-:W-:Y:S02]  /*5090*/  BSSY B1, `(.L_x_202) ;  /* 0x0000005000017945 */ /* 0x000fe40003800000 */
[----:B------:R-:W-:-:S05]  /*50a0*/  FFMA R109, R109, R154, R12 ;  /* 0x0000009a6d6d7223 */ /* 0x000fca000000000c */
[----:B------:R0:W-:Y:S05]  /*50b0*/  @P3 STG.E desc[UR36][R4.64+0x2a4], R109 ;  /* 0x0002a46d04003986 */ /* 0x0001ea000c101924 */
[----:B------:R-:W-:Y:S05]  /*50c0*/  @!P2 BRA `(.L_x_203) ;  /* 0x000000000004a947 */ /* 0x000fea0003800000 */
[----:B------:R0:W5:Y:S02]  /*50d0*/  LDG.E.LTC128B R152, desc[UR36][R8.64+0x2a0] ;  /* 0x0002a02408987981 */ /* 0x000164000c1e1920 */
.L_x_203:
[----:B------:R-:W-:Y:S05]  /*50e0*/  BSYNC B1 ;  /* 0x0000000000017941 */ /* 0x000fea0003800000 */
.L_x_202:
        /* <DEDUP_REMOVED lines=8> */
.L_x_205:
[----:B------:R-:W-:Y:S05]  /*5170*/  BSYNC B1 ;  /* 0x0000000000017941 */ /* 0x000fea0003800000 */
.L_x_204:
        /* <DEDUP_REMOVED lines=8> */
.L_x_207:
[----:B------:R-:W-:Y:S05]  /*5200*/  BSYNC B1 ;  /* 0x0000000000017941 */ /* 0x000fea0003800000 */
.L_x_206:
[----:B0----5:R-:W-:Y:S01]  /*5210*/  FMUL R13, R152, R155 ;  /* 0x0000009b980d7220 */ /* 0x021fe20000400000 */
[----:B------:R-:W-:Y:S01]  /*5220*/  ISETP.GT.AND P3, PT, R0, RZ, P0 ;  /* 0x000000ff0000720c */ /* 0x000fe20000764270 */
[----:B------:R-:W-:Y:S02]  /*5230*/  BSSY B1, `(.L_x_208) ;  /* 0x0000005000017945 */ /* 0x000fe40003800000 */
[----:B------:R-:W-:-:S05]  /*5240*/  FFMA R13, R112, R154, R13 ;  /* 0x0000009a700d7223 */ /* 0x000fca000000000d */
[----:B------:R0:W-:Y:S05]  /*5250*/  @P2 STG.E desc[UR36][R4.64+0x2c0], R13 ;  /* 0x0002c00d04002986 */ /* 0x0001ea000c101924 */
[----:B------:R-:W-:Y:S05]  /*5260*/  @!P3 BRA `(.L_x_209) ;  /* 0x000000000004b947 */ /* 0x000fea0003800000 */
[----:B------:R0:W5:Y:S02]  /*5270*/  LDG.E.LTC128B R152, desc[UR36][R6.64+0x2c4] ;  /* 0x0002c42406987981 */ /* 0x000164000c1e1920 */
.L_x_209:
[----:B------:R-:W-:Y:S05]  /*5280*/  BSYNC B1 ;  /* 0x0000000000017941 */ /* 0x000fea0003800000 */
.L_x_208:
[----:B-----5:R-:W-:Y:S01]  /*5290*/  FMUL R12, R152, R155 ;  /* 0x0000009b980c7220 */ /* 0x020fe20000400000 */
[----:B------:R-:W-:Y:S01]  /*52a0*/  ISETP.GT.AND P2, PT, R0, 0x8, P1 ;  /* 0x000000080000780c */ /* 0x000fe20000f44270 */
[----:B------:R-:W-:Y:S02]  /*52b0*/  BSSY B1, `(.L_x_210) ;  /* 0x0000005000017945 */ /* 0x000fe40003800000 */
[----:B------:R-:W-:-:S05]  /*52c0*/  FFMA R113, R113, R154, R12 ;  /* 0x0000009a71717223 */ /* 0x000fca000000000c */
[----:B------:R0:W-:Y:S05]  /*52d0*/  @P3 STG.E desc[UR36][R4.64+0x2c4], R113 ;  /* 0x0002c47104003986 */ /* 0x0001ea000c101924 */
[----:B------:R-:W-:Y:S05]  /*52e0*/  @!P2 BRA `(.L_x_211) ;  /* 0x000000000004a947 */ /* 0x000fea0003800000 */
[----:B------:R0:W5:Y:S02]  /*52f0*/  LDG.E.LTC128B R152, desc[UR36][R8.64+0x2c0] ;  /* 0x0002c02408987981 */ /* 0x000164000c1e1920 */
.L_x_211:
[----:B------:R-:W-:Y:S05]  /*5300*/  BSYNC B1 ;  /* 0x0000000000017941 */ /* 0x000fea0003800000 */
.L_x_210:
        /* <DEDUP_REMOVED lines=8> */
.L_x_213:
[----:B------:R-:W-:Y:S05]  /*5390*/  BSYNC B1 ;  /* 0x0000000000017941 */ /* 0x000fea0003800000 */
.L_x_212:
        /* <DEDUP_REMOVED lines=8> */
.L_x_215:
[----:B------:R-:W-:Y:S05]  /*5420*/  BSYNC B1 ;  /* 0x0000000000017941 */ /* 0x000fea0003800000 */
.L_x_214:
[----:B0----5:R-:W-:Y:S01]  /*5430*/  FMUL R13, R152, R155 ;  /* 0x0000009b980d7220 */ /* 0x021fe20000400000 */
[----:B------:R-:W-:Y:S01]  /*5440*/  ISETP.GT.AND P3, PT, R0, RZ, P0 ;  /* 0x000000ff0000720c */ /* 0x000fe20000764270 */
[----:B------:R-:W-:Y:S02]  /*5450*/  BSSY B1, `(.L_x_216) ;  /* 0x0000005000017945 */ /* 0x000fe40003800000 */
[----:B------:R-:W-:-:S05]  /*5460*/  FFMA R13, R116, R154, R13 ;  /* 0x0000009a740d7223 */ /* 0x000fca000000000d */
[----:B------:R0:W-:Y:S05]  /*5470*/  @P2 STG.E desc[UR36][R4.64+0x2e0], R13 ;  /* 0x0002e00d04002986 */ /* 0x0001ea000c101924 */
[----:B------:R-:W-:Y:S05]  /*5480*/  @!P3 BRA `(.L_x_217) ;  /* 0x000000000004b947 */ /* 0x000fea0003800000 */
[----:B------:R0:W5:Y:S02]  /*5490*/  LDG.E.LTC128B R152, desc[UR36][R6.64+0x2e4] ;  /* 0x0002e42406987981 */ /* 0x000164000c1e1920 */
.L_x_217:
[----:B------:R-:W-:Y:S05]  /*54a0*/  BSYNC B1 ;  /* 0x0000000000017941 */ /* 0x000fea0003800000 */
.L_x_216:
[----:B-----5:R-:W-:Y:S01]  /*54b0*/  FMUL R12, R152, R155 ;  /* 0x0000009b980c7220 */ /* 0x020fe20000400000 */
[----:B------:R-:W-:Y:S01]  /*54c0*/  ISETP.GT.AND P2, PT, R0, 0x8, P1 ;  /* 0x000000080000780c */ /* 0x000fe20000f44270 */
[----:B------:R-:W-:Y:S02]  /*54d0*/  BSSY B1, `(.L_x_218) ;  /* 0x0000005000017945 */ /* 0x000fe40003800000 */
[----:B------:R-:W-:-:S05]  /*54e0*/  FFMA R117, R117, R154, R12 ;  /* 0x0000009a75757223 */ /* 0x000fca000000000c */
[----:B------:R0:W-:Y:S05]  /*54f0*/  @P3 STG.E desc[UR36][R4.64+0x2e4], R117 ;  /* 0x0002e47504003986 */ /* 0x0001ea000c101924 */
[----:B------:R-:W-:Y:S05]  /*5500*/  @!P2 BRA `(.L_x_219) ;  /* 0x000000000004a947 */ /* 0x000fea0003800000 */
[----:B------:R0:W5:Y:S02]  /*5510*/  LDG.E.LTC128B R152, desc[UR36][R8.64+0x2e0] ;  /* 0x0002e02408987981 */ /* 0x000164000c1e1920 */
.L_x_219:
[----:B------:R-:W-:Y:S05]  /*5520*/  BSYNC B1 ;  /* 0x0000000000017941 */ /* 0x000fea0003800000 */
.L_x_218:
        /* <DEDUP_REMOVED lines=8> */
.L_x_221:
[----:B------:R-:W-:Y:S05]  /*55b0*/  BSYNC B1 ;  /* 0x0000000000017941 */ /* 0x000fea0003800000 */
.L_x_220:
        /* <DEDUP_REMOVED lines=8> */
.L_x_223:
[----:B------:R-:W-:Y:S05]  /*5640*/  BSYNC B1 ;  /* 0x0000000000017941 */ /* 0x000fea0003800000 */
.L_x_222:
[----:B0----5:R-:W-:Y:S01]  /*5650*/  FMUL R13, R152, R155 ;  /* 0x0000009b980d7220 */ /* 0x021fe20000400000 */
[----:B------:R-:W-:Y:S01]  /*5660*/  ISETP.GT.AND P3, PT, R0, RZ, P0 ;  /* 0x000000ff0000720c */ /* 0x000fe20000764270 */
[----:B------:R-:W-:Y:S02]  /*5670*/  BSSY B1, `(.L_x_224) ;  /* 0x0000005000017945 */ /* 0x000fe40003800000 */
[----:B------:R-:W-:-:S05]  /*5680*/  FFMA R13, R120, R154, R13 ;  /* 0x0000009a780d7223 */ /* 0x000fca000000000d */
[----:B------:R0:W-:Y:S05]  /*5690*/  @P2 STG.E desc[UR36][R4.64+0x300], R13 ;  /* 0x0003000d04002986 */ /* 0x0001ea000c101924 */
[----:B------:R-:W-:Y:S05]  /*56a0*/  @!P3 BRA `(.L_x_225) ;  /* 0x000000000004b947 */ /* 0x000fea0003800000 */
[----:B------:R0:W5:Y:S02]  /*56b0*/  LDG.E.LTC128B R152, desc[UR36][R6.64+0x304] ;  /* 0x0003042406987981 */ /* 0x000164000c1e1920 */
.L_x_225:
[----:B------:R-:W-:Y:S05]  /*56c0*/  BSYNC B1 ;  /* 0x0000000000017941 */ /* 0x000fea0003800000 */
.L_x_224:
[----:B-----5:R-:W-:Y:S01]  /*56d0*/  FMUL R12, R152, R155 ;  /* 0x0000009b980c7220 */ /* 0x020fe20000400000 */
[----:B------:R-:W-:Y:S01]  /*56e0*/  ISETP.GT.AND P2, PT, R0, 0x8, P1 ;  /* 0x000000080000780c */ /* 0x000fe20000f44270 */
[----:B------:R-:W-:Y:S02]  /*56f0*/  BSSY B1, `(.L_x_226) ;  /* 0x0000005000017945 */ /* 0x000fe40003800000 */
[----:B------:R-:W-:-:S05]  /*5700*/  FFMA R121, R121, R154, R12 ;  /* 0x0000009a79797223 */ /* 0x000fca000000000c */
[----:B------:R0:W-:Y:S05]  /*5710*/  @P3 STG.E desc[UR36][R4.64+0x304], R121 ;  /* 0x0003047904003986 */ /* 0x0001ea000c101924 */
[----:B------:R-:W-:Y:S05]  /*5720*/  @!P2 BRA `(.L_x_227) ;  /* 0x000000000004a947 */ /* 0x000fea0003800000 */
[----:B------:R0:W5:Y:S02]  /*5730*/  LDG.E.LTC128B R152, desc[UR36][R8.64+0x300] ;  /* 0x0003002408987981 */ /* 0x000164000c1e1920 */
.L_x_227:
[----:B------:R-:W-:Y:S05]  /*5740*/  BSYNC B1 ;  /* 0x0000000000017941 */ /* 0x000fea0003800000 */
.L_x_226:
        /* <DEDUP_REMOVED lines=8> */
.L_x_229:
[----:B------:R-:W-:Y:S05]  /*57d0*/  BSYNC B1 ;  /* 0x0000000000017941 */ /* 0x000fea0003800000 */
.L_x_228:
        /* <DEDUP_REMOVED lines=8> */
.L_x_231:
[----:B------:R-:W-:Y:S05]  /*5860*/  BSYNC B1 ;  /* 0x0000000000017941 */ /* 0x000fea0003800000 */
.L_x_230:
[----:B0----5:R-:W-:Y:S01]  /*5870*/  FMUL R13, R152, R155 ;  /* 0x0000009b980d7220 */ /* 0x021fe20000400000 */
[----:B------:R-:W-:Y:S01]  /*5880*/  ISETP.GT.AND P3, PT, R0, RZ, P0 ;  /* 0x000000ff0000720c */ /* 0x000fe20000764270 */
[----:B------:R-:W-:Y:S02]  /*5890*/  BSSY B1, `(.L_x_232) ;  /* 0x0000005000017945 */ /* 0x000fe40003800000 */
[----:B------:R-:W-:-:S05]  /*58a0*/  FFMA R13, R124, R154, R13 ;  /* 0x0000009a7c0d7223 */ /* 0x000fca000000000d */
[----:B------:R0:W-:Y:S05]  /*58b0*/  @P2 STG.E desc[UR36][R4.64+0x320], R13 ;  /* 0x0003200d04002986 */ /* 0x0001ea000c101924 */
[----:B------:R-:W-:Y:S05]  /*58c0*/  @!P3 BRA `(.L_x_233) ;  /* 0x000000000004b947 */ /* 0x000fea0003800000 */
[----:B------:R0:W5:Y:S02]  /*58d0*/  LDG.E.LTC128B R152, desc[UR36][R6.64+0x324] ;  /* 0x0003242406987981 */ /* 0x000164000c1e1920 */
.L_x_233:
[----:B------:R-:W-:Y:S05]  /*58e0*/  BSYNC B1 ;  /* 0x0000000000017941 */ /* 0x000fea0003800000 */
.L_x_232:
[----:B-----5:R-:W-:Y:S01]  /*58f0*/  FMUL R12, R152, R155 ;  /* 0x0000009b980c7220 */ /* 0x020fe20000400000 */
[----:B------:R-:W-:Y:S01]  /*5900*/  ISETP.GT.AND P2, PT, R0, 0x8, P1 ;  /* 0x000000080000780c */ /* 0x000fe20000f44270 */
[----:B------:R-:W-:Y:S02]  /*5910*/  BSSY B1, `(.L_x_234) ;  /* 0x0000005000017945 */ /* 0x000fe40003800000 */
[----:B------:R-:W-:-:S05]  /*5920*/  FFMA R125, R125, R154, R12 ;  /* 0x0000009a7d7d7223 */ /* 0x000fca000000000c */
[----:B------:R0:W-:Y:S05]  /*5930*/  @P3 STG.E desc[UR36][R4.64+0x324], R125 ;  /* 0x0003247d04003986 */ /* 0x0001ea000c101924 */
[----:B------:R-:W-:Y:S05]  /*5940*/  @!P2 BRA `(.L_x_235) ;  /* 0x000000000004a947 */ /* 0x000fea0003800000 */
[----:B------:R0:W5:Y:S02]  /*5950*/  LDG.E.LTC128B R152, desc[UR36][R8.64+0x320] ;  /* 0x0003202408987981 */ /* 0x000164000c1e1920 */
.L_x_235:
[----:B------:R-:W-:Y:S05]  /*5960*/  BSYNC B1 ;  /* 0x0000000000017941 */ /* 0x000fea0003800000 */
.L_x_234:
        /* <DEDUP_REMOVED lines=8> */
.L_x_237:
[----:B------:R-:W-:Y:S05]  /*59f0*/  BSYNC B1 ;  /* 0x0000000000017941 */ /* 0x000fea0003800000 */
.L_x_236:
        /* <DEDUP_REMOVED lines=8> */
.L_x_239:
[----:B------:R-:W-:Y:S05]  /*5a80*/  BSYNC B1 ;  /* 0x0000000000017941 */ /* 0x000fea0003800000 */
.L_x_238:
[----:B0----5:R-:W-:Y:S01]  /*5a90*/  FMUL R13, R152, R155 ;  /* 0x0000009b980d7220 */ /* 0x021fe20000400000 */
[----:B------:R-:W-:Y:S01]  /*5aa0*/  ISETP.GT.AND P3, PT, R0, RZ, P0 ;  /* 0x000000ff0000720c */ /* 0x000fe20000764270 */
[----:B------:R-:W-:Y:S02]  /*5ab0*/  BSSY B1, `(.L_x_240) ;  /* 0x0000005000017945 */ /* 0x000fe40003800000 */
[----:B------:R-:W-:-:S05]  /*5ac0*/  FFMA R13, R128, R154, R13 ;  /* 0x0000009a800d7223 */ /* 0x000fca000000000d */
[----:B------:R0:W-:Y:S05]  /*5ad0*/  @P2 STG.E desc[UR36][R4.64+0x340], R13 ;  /* 0x0003400d04002986 */ /* 0x0001ea000c101924 */
[----:B------:R-:W-:Y:S05]  /*5ae0*/  @!P3 BRA `(.L_x_241) ;  /* 0x000000000004b947 */ /* 0x000fea0003800000 */
[----:B------:R0:W5:Y:S02]  /*5af0*/  LDG.E.LTC128B R152, desc[UR36][R6.64+0x344] ;  /* 0x0003442406987981 */ /* 0x000164000c1e1920 */
.L_x_241:
[----:B------:R-:W-:Y:S05]  /*5b00*/  BSYNC B1 ;  /* 0x0000000000017941 */ /* 0x000fea0003800000 */
.L_x_240:
[----:B-----5:R-:W-:Y:S01]  /*5b10*/  FMUL R12, R152, R155 ;  /* 0x0000009b980c7220 */ /* 0x020fe20000400000 */
[----:B------:R-:W-:Y:S01]  /*5b20*/  ISETP.GT.AND P2, PT, R0, 0x8, P1 ;  /* 0x000000080000780c */ /* 0x000fe20000f44270 */
[----:B------:R-:W-:Y:S02]  /*5b30*/  BSSY B1, `(.L_x_242) ;  /* 0x0000005000017945 */ /* 0x000fe40003800000 */
[----:B------:R-:W-:-:S05]  /*5b40*/  FFMA R129, R129, R154, R12 ;  /* 0x0000009a81817223 */ /* 0x000fca000000000c */
[----:B------:R0:W-:Y:S05]  /*5b50*/  @P3 STG.E desc[UR36][R4.64+0x344], R129 ;  /* 0x0003448104003986 */ /* 0x0001ea000c101924 */
[----:B------:R-:W-:Y:S05]  /*5b60*/  @!P2 BRA `(.L_x_243) ;  /* 0x000000000004a947 */ /* 0x000fea0003800000 */
[----:B------:R0:W5:Y:S02]  /*5b70*/  LDG.E.LTC128B R152, desc[UR36][R8.64+0x340] ;  /* 0x0003402408987981 */ /* 0x000164000c1e1920 */
.L_x_243:
[----:B------:R-:W-:Y:S05]  /*5b80*/  BSYNC B1 ;  /* 0x0000000000017941 */ /* 0x000fea0003800000 */
.L_x_242:
        /* <DEDUP_REMOVED lines=8> */
.L_x_245:
[----:B------:R-:W-:Y:S05]  /*5c10*/  BSYNC B1 ;  /* 0x0000000000017941 */ /* 0x000fea0003800000 */
.L_x_244:
        /* <DEDUP_REMOVED lines=8> */
.L_x_247:
[----:B------:R-:W-:Y:S05]  /*5ca0*/  BSYNC B1 ;  /* 0x0000000000017941 */ /* 0x000fea0003800000 */
.L_x_246:
[----:B0----5:R-:W-:Y:S01]  /*5cb0*/  FMUL R13, R152, R155 ;  /* 0x0000009b980d7220 */ /* 0x021fe20000400000 */
[----:B------:R-:W-:Y:S01]  /*5cc0*/  ISETP.GT.AND P3, PT, R0, RZ, P0 ;  /* 0x000000ff0000720c */ /* 0x000fe20000764270 */
[----:B------:R-:W-:Y:S02]  /*5cd0*/  BSSY B1, `(.L_x_248) ;  /* 0x0000005000017945 */ /* 0x000fe40003800000 */
[----:B------:R-:W-:-:S05]  /*5ce0*/  FFMA R13, R132, R154, R13 ;  /* 0x0000009a840d7223 */ /* 0x000fca000000000d */
[----:B------:R0:W-:Y:S05]  /*5cf0*/  @P2 STG.E desc[UR36][R4.64+0x360], R13 ;  /* 0x0003600d04002986 */ /* 0x0001ea000c101924 */
[----:B------:R-:W-:Y:S05]  /*5d00*/  @!P3 BRA `(.L_x_249) ;  /* 0x000000000004b947 */ /* 0x000fea0003800000 */
[----:B------:R0:W5:Y:S02]  /*5d10*/  LDG.E.LTC128B R152, desc[UR36][R6.64+0x364] ;  /* 0x0003642406987981 */ /* 0x000164000c1e1920 */
.L_x_249:
[----:B------:R-:W-:Y:S05]  /*5d20*/  BSYNC B1 ;  /* 0x0000000000017941 */ /* 0x000fea0003800000 */
.L_x_248:
[----:B-----5:R-:W-:Y:S01]  /*5d30*/  FMUL R12, R152, R155 ;  /* 0x0000009b980c7220 */ /* 0x020fe20000400000 */
[----:B------:R-:W-:Y:S01]  /*5d40*/  ISETP.GT.AND P2, PT, R0, 0x8, P1 ;  /* 0x000000080000780c */ /* 0x000fe20000f44270 */
[----:B------:R-:W-:Y:S02]  /*5d50*/  BSSY B1, `(.L_x_250) ;  /* 0x0000005000017945 */ /* 0x000fe40003800000 */
[----:B------:R-:W-:-:S05]  /*5d60*/  FFMA R133, R133, R154, R12 ;  /* 0x0000009a85857223 */ /* 0x000fca000000000c */
[----:B------:R0:W-:Y:S05]  /*5d70*/  @P3 STG.E desc[UR36][R4.64+0x364], R133 ;  /* 0x0003648504003986 */ /* 0x0001ea000c101924 */
[----:B------:R-:W-:Y:S05]  /*5d80*/  @!P2 BRA `(.L_x_251) ;  /* 0x000000000004a947 */ /* 0x000fea0003800000 */
[----:B------:R0:W5:Y:S02]  /*5d90*/  LDG.E.LTC128B R152, desc[UR36][R8.64+0x360] ;  /* 0x0003602408987981 */ /* 0x000164000c1e1920 */
.L_x_251:
[----:B------:R-:W-:Y:S05]  /*5da0*/  BSYNC B1 ;  /* 0x0000000000017941 */ /* 0x000fea0003800000 */
.L_x_250:
        /* <DEDUP_REMOVED lines=8> */
.L_x_253:
[----:B------:R-:W-:Y:S05]  /*5e30*/  BSYNC B1 ;  /* 0x0000000000017941 */ /* 0x000fea0003800000 */
.L_x_252:
        /* <DEDUP_REMOVED lines=8> */
.L_x_255:
[----:B------:R-:W-:Y:S05]  /*5ec0*/  BSYNC B1 ;  /* 0x0000000000017941 */ /* 0x000fea0003800000 */
.L_x_254:
[----:B0----5:R-:W-:Y:S01]  /*5ed0*/  FMUL R13, R152, R155 ;  /* 0x0000009b980d7220 */ /* 0x021fe20000400000 */
[----:B------:R-:W-:Y:S01]  /*5ee0*/  ISETP.GT.AND P3, PT, R0, RZ, P0 ;  /* 0x000000ff0000720c */ /* 0x000fe20000764270 */
[----:B------:R-:W-:Y:S02]  /*5ef0*/  BSSY B1, `(.L_x_256) ;  /* 0x0000005000017945 */ /* 0x000fe40003800000 */
[----:B------:R-:W-:-:S05]  /*5f00*/  FFMA R13, R136, R154, R13 ;  /* 0x0000009a880d7223 */ /* 0x000fca000000000d */
[----:B------:R0:W-:Y:S05]  /*5f10*/  @P2 STG.E desc[UR36][R4.64+0x380], R13 ;  /* 0x0003800d04002986 */ /* 0x0001ea000c101924 */
[----:B------:R-:W-:Y:S05]  /*5f20*/  @!P3 BRA `(.L_x_257) ;  /* 0x000000000004b947 */ /* 0x000fea0003800000 */
[----:B------:R0:W5:Y:S02]  /*5f30*/  LDG.E.LTC128B R152, desc[UR36][R6.64+0x384] ;  /* 0x0003842406987981 */ /* 0x000164000c1e1920 */
.L_x_257:
[----:B------:R-:W-:Y:S05]  /*5f40*/  BSYNC B1 ;  /* 0x0000000000017941 */ /* 0x000fea0003800000 */
.L_x_256:
[----:B-----5:R-:W-:Y:S01]  /*5f50*/  FMUL R12, R152, R155 ;  /* 0x0000009b980c7220 */ /* 0x020fe20000400000 */
[----:B------:R-:W-:Y:S01]  /*5f60*/  ISETP.GT.AND P2, PT, R0, 0x8, P1 ;  /* 0x000000080000780c */ /* 0x000fe20000f44270 */
[----:B------:R-:W-:Y:S02]  /*5f70*/  BSSY B1, `(.L_x_258) ;  /* 0x0000005000017945 */ /* 0x000fe40003800000 */
[----:B------:R-:W-:-:S05]  /*5f80*/  FFMA R137, R137, R154, R12 ;  /* 0x0000009a89897223 */ /* 0x000fca000000000c */
[----:B------:R0:W-:Y:S05]  /*5f90*/  @P3 STG.E desc[UR36][R4.64+0x384], R137 ;  /* 0x0003848904003986 */ /* 0x0001ea000c101924 */
[----:B------:R-:W-:Y:S05]  /*5fa0*/  @!P2 BRA `(.L_x_259) ;  /* 0x000000000004a947 */ /* 0x000fea0003800000 */
[----:B------:R0:W5:Y:S02]  /*5fb0*/  LDG.E.LTC128B R152, desc[UR36][R8.64+0x380] ;  /* 0x0003802408987981 */ /* 0x000164000c1e1920 */
.L_x_259:
[----:B------:R-:W-:Y:S05]  /*5fc0*/  BSYNC B1 ;  /* 0x0000000000017941 */ /* 0x000fea0003800000 */
.L_x_258:
        /* <DEDUP_REMOVED lines=8> */
.L_x_261:
[----:B------:R-:W-:Y:S05]  /*6050*/  BSYNC B1 ;  /* 0x0000000000017941 */ /* 0x000fea0003800000 */
.L_x_260:
        /* <DEDUP_REMOVED lines=8> */
.L_x_263:
[----:B------:R-:W-:Y:S05]  /*60e0*/  BSYNC B1 ;  /* 0x0000000000017941 */ /* 0x000fea0003800000 */
.L_x_262:
[----:B0----5:R-:W-:Y:S01]  /*60f0*/  FMUL R13, R152, R155 ;  /* 0x0000009b980d7220 */ /* 0x021fe20000400000 */
[----:B------:R-:W-:Y:S01]  /*6100*/  ISETP.GT.AND P3, PT, R0, RZ, P0 ;  /* 0x000000ff0000720c */ /* 0x000fe20000764270 */
[----:B------:R-:W-:Y:S02]  /*6110*/  BSSY B1, `(.L_x_264) ;  /* 0x0000005000017945 */ /* 0x000fe40003800000 */
[----:B------:R-:W-:-:S05]  /*6120*/  FFMA R13, R140, R154, R13 ;  /* 0x0000009a8c0d7223 */ /* 0x000fca000000000d */
[----:B------:R0:W-:Y:S05]  /*6130*/  @P2 STG.E desc[UR36][R4.64+0x3a0], R13 ;  /* 0x0003a00d04002986 */ /* 0x0001ea000c101924 */
[----:B------:R-:W-:Y:S05]  /*6140*/  @!P3 BRA `(.L_x_265) ;  /* 0x000000000004b947 */ /* 0x000fea0003800000 */
[----:B------:R0:W5:Y:S02]  /*6150*/  LDG.E.LTC128B R152, desc[UR36][R6.64+0x3a4] ;  /* 0x0003a42406987981 */ /* 0x000164000c1e1920 */
.L_x_265:
[----:B------:R-:W-:Y:S05]  /*6160*/  BSYNC B1 ;  /* 0x0000000000017941 */ /* 0x000fea0003800000 */
.L_x_264:
[----:B-----5:R-:W-:Y:S01]  /*6170*/  FMUL R12, R152, R155 ;  /* 0x0000009b980c7220 */ /* 0x020fe20000400000 */
[----:B------:R-:W-:Y:S01]  /*6180*/  ISETP.GT.AND P2, PT, R0, 0x8, P1 ;  /* 0x000000080000780c */ /* 0x000fe20000f44270 */
[----:B------:R-:W-:Y:S02]  /*6190*/  BSSY B1, `(.L_x_266) ;  /* 0x0000005000017945 */ /* 0x000fe40003800000 */
[----:B------:R-:W-:-:S05]  /*61a0*/  FFMA R141, R141, R154, R12 ;  /* 0x0000009a8d8d7223 */ /* 0x000fca000000000c */
[----:B------:R0:W-:Y:S05]  /*61b0*/  @P3 STG.E desc[UR36][R4.64+0x3a4], R141 ;  /* 0x0003a48d04003986 */ /* 0x0001ea000c101924 */
[----:B------:R-:W-:Y:S05]  /*61c0*/  @!P2 BRA `(.L_x_267) ;  /* 0x000000000004a947 */ /* 0x000fea0003800000 */
[----:B------:R0:W5:Y:S02]  /*61d0*/  LDG.E.LTC128B R152, desc[UR36][R8.64+0x3a0] ;  /* 0x0003a02408987981 */ /* 0x000164000c1e1920 */
.L_x_267:
[----:B------:R-:W-:Y:S05]  /*61e0*/  BSYNC B1 ;  /* 0x0000000000017941 */ /* 0x000fea0003800000 */
.L_x_266:
        /* <DEDUP_REMOVED lines=8> */
.L_x_269:
[----:B------:R-:W-:Y:S05]  /*6270*/  BSYNC B1 ;  /* 0x0000000000017941 */ /* 0x000fea0003800000 */
.L_x_268:
        /* <DEDUP_REMOVED lines=8> */
.L_x_271:
[----:B------:R-:W-:Y:S05]  /*6300*/  BSYNC B1 ;  /* 0x0000000000017941 */ /* 0x000fea0003800000 */
.L_x_270:
[----:B0----5:R-:W-:Y:S01]  /*6310*/  FMUL R13, R152, R155 ;  /* 0x0000009b980d7220 */ /* 0x021fe20000400000 */
[----:B------:R-:W-:Y:S01]  /*6320*/  ISETP.GT.AND P3, PT, R0, RZ, P0 ;  /* 0x000000ff0000720c */ /* 0x000fe20000764270 */
[----:B------:R-:W-:Y:S02]  /*6330*/  BSSY B1, `(.L_x_272) ;  /* 0x0000005000017945 */ /* 0x000fe40003800000 */
[----:B------:R-:W-:-:S05]  /*6340*/  FFMA R13, R144, R154, R13 ;  /* 0x0000009a900d7223 */ /* 0x000fca000000000d */
[----:B------:R0:W-:Y:S05]  /*6350*/  @P2 STG.E desc[UR36][R4.64+0x3c0], R13 ;  /* 0x0003c00d04002986 */ /* 0x0001ea000c101924 */
[----:B------:R-:W-:Y:S05]  /*6360*/  @!P3 BRA `(.L_x_273) ;  /* 0x000000000004b947 */ /* 0x000fea0003800000 */
[----:B------:R0:W5:Y:S02]  /*6370*/  LDG.E.LTC128B R152, desc[UR36][R6.64+0x3c4] ;  /* 0x0003c42406987981 */ /* 0x000164000c1e1920 */
.L_x_273:
[----:B------:R-:W-:Y:S05]  /*6380*/  BSYNC B1 ;  /* 0x0000000000017941 */ /* 0x000fea0003800000 */
.L_x_272:
[----:B-----5:R-:W-:Y:S01]  /*6390*/  FMUL R12, R152, R155 ;  /* 0x0000009b980c7220 */ /* 0x020fe20000400000 */
[----:B------:R-:W-:Y:S01]  /*63a0*/  ISETP.GT.AND P2, PT, R0, 0x8, P1 ;  /* 0x000000080000780c */ /* 0x000fe20000f44270 */
[----:B------:R-:W-:Y:S02]  /*63b0*/  BSSY B1, `(.L_x_274) ;  /* 0x0000005000017945 */ /* 0x000fe40003800000 */
[----:B------:R-:W-:-:S05]  /*63c0*/  FFMA R145, R145, R154, R12 ;  /* 0x0000009a91917223 */ /* 0x000fca000000000c */
[----:B------:R0:W-:Y:S05]  /*63d0*/  @P3 STG.E desc[UR36][R4.64+0x3c4], R145 ;  /* 0x0003c49104003986 */ /* 0x0001ea000c101924 */
[----:B------:R-:W-:Y:S05]  /*63e0*/  @!P2 BRA `(.L_x_275) ;  /* 0x000000000004a947 */ /* 0x000fea0003800000 */
[----:B------:R0:W5:Y:S02]  /*63f0*/  LDG.E.LTC128B R152, desc[UR36][R8.64+0x3c0] ;  /* 0x0003c02408987981 */ /* 0x000164000c1e1920 */
.L_x_275:
[----:B------:R-:W-:Y:S05]  /*6400*/  BSYNC B1 ;  /* 0x0000000000017941 */ /* 0x000fea0003800000 */
.L_x_274:
        /* <DEDUP_REMOVED lines=8> */
.L_x_277:
[----:B------:R-:W-:Y:S05]  /*6490*/  BSYNC B1 ;  /* 0x0000000000017941 */ /* 0x000fea0003800000 */
.L_x_276:
        /* <DEDUP_REMOVED lines=8> */
.L_x_279:
[----:B------:R-:W-:Y:S05]  /*6520*/  BSYNC B1 ;  /* 0x0000000000017941 */ /* 0x000fea0003800000 */
.L_x_278:
[----:B-----5:R-:W-:Y:S01]  /*6530*/  FMUL R3, R152, R155 ;  /* 0x0000009b98037220 */ /* 0x020fe20000400000 */
[----:B------:R-:W-:Y:S01]  /*6540*/  ISETP.GT.AND P3, PT, R0, RZ, P0 ;  /* 0x000000ff0000720c */ /* 0x000fe20000764270 */
[----:B------:R-:W-:Y:S02]  /*6550*/  BSSY B1, `(.L_x_280) ;  /* 0x0000005000017945 */ /* 0x000fe40003800000 */
[----:B------:R-:W-:-:S05]  /*6560*/  FFMA R3, R148, R154, R3 ;  /* 0x0000009a94037223 */ /* 0x000fca0000000003 */
[----:B------:R0:W-:Y:S05]  /*6570*/  @P2 STG.E desc[UR36][R4.64+0x3e0], R3 ;  /* 0x0003e00304002986 */ /* 0x0001ea000c101924 */
[----:B------:R-:W-:Y:S05]  /*6580*/  @!P3 BRA `(.L_x_281) ;  /* 0x000000000004b947 */ /* 0x000fea0003800000 */
[----:B------:R0:W5:Y:S02]  /*6590*/  LDG.E.LTC128B R152, desc[UR36][R6.64+0x3e4] ;  /* 0x0003e42406987981 */ /* 0x000164000c1e1920 */
.L_x_281:
[----:B------:R-:W-:Y:S05]  /*65a0*/  BSYNC B1 ;  /* 0x0000000000017941 */ /* 0x000fea0003800000 */
.L_x_280:
[----:B01---5:R-:W-:Y:S01]  /*65b0*/  FMUL R6, R152, R155 ;  /* 0x0000009b98067220 */ /* 0x023fe20000400000 */
[----:B------:R-:W-:Y:S01]  /*65c0*/  ISETP.GT.AND P1, PT, R0, 0x8, P1 ;  /* 0x000000080000780c */ /* 0x000fe20000f24270 */
[----:B------:R-:W-:Y:S02]  /*65d0*/  BSSY B1, `(.L_x_282) ;  /* 0x0000005000017945 */ /* 0x000fe40003800000 */
[----:B------:R-:W-:-:S05]  /*65e0*/  FFMA R149, R149, R154, R6 ;  /* 0x0000009a95957223 */ /* 0x000fca0000000006 */
[----:B------:R0:W-:Y:S05]  /*65f0*/  @P3 STG.E desc[UR36][R4.64+0x3e4], R149 ;  /* 0x0003e49504003986 */ /* 0x0001ea000c101924 */
[----:B------:R-:W-:Y:S05]  /*6600*/  @!P1 BRA `(.L_x_283) ;  /* 0x0000000000049947 */ /* 0x000fea0003800000 */
[----:B------:R1:W5:Y:S02]  /*6610*/  LDG.E.LTC128B R152, desc[UR36][R8.64+0x3e0] ;  /* 0x0003e02408987981 */ /* 0x000364000c1e1920 */
.L_x_283:
[----:B------:R-:W-:Y:S05]  /*6620*/  BSYNC B1 ;  /* 0x0000000000017941 */ /* 0x000fea0003800000 */
.L_x_282:
[----:B-----5:R-:W-:Y:S01]  /*6630*/  FMUL R3, R152, R155 ;  /* 0x0000009b98037220 */ /* 0x020fe20000400000 */
[----:B0-2---:R-:W-:Y:S01]  /*6640*/  @P1 IMAD.MOV.U32 R4, RZ, RZ, R10 ;  /* 0x000000ffff041224 */ /* 0x005fe200078e000a */
[----:B------:R-:W-:Y:S01]  /*6650*/  ISETP.GT.AND P0, PT, R0, 0x8, P0 ;  /* 0x000000080000780c */ /* 0x000fe20000704270 */
[----:B------:R-:W-:Y:S02]  /*6660*/  @P1 IMAD.MOV.U32 R5, RZ, RZ, R11 ;  /* 0x000000ffff051224 */ /* 0x000fe400078e000b */
[----:B------:R-:W-:Y:S01]  /*6670*/  FFMA R3, R150, R154, R3 ;  /* 0x0000009a96037223 */ /* 0x000fe20000000003 */
[----:B------:R-:W-:Y:S04]  /*6680*/  BSSY B1, `(.L_x_284) ;  /* 0x0000004000017945 */ /* 0x000fe80003800000 */
[----:B------:R0:W-:Y:S05]  /*6690*/  @P1 STG.E desc[UR36][R4.64+0x3e0], R3 ;  /* 0x0003e00304001986 */ /* 0x0001ea000c101924 */
[----:B------:R-:W-:Y:S05]  /*66a0*/  @!P0 BRA `(.L_x_285) ;  /* 0x0000000000048947 */ /* 0x000fea0003800000 */
[----:B------:R2:W5:Y:S02]  /*66b0*/  LDG.E.LTC128B R152, desc[UR36][R8.64+0x3e4] ;  /* 0x0003e42408987981 */ /* 0x000564000c1e1920 */
.L_x_285:
[----:B------:R-:W-:Y:S05]  /*66c0*/  BSYNC B1 ;  /* 0x0000000000017941 */ /* 0x000fea0003800000 */
.L_x_284:
[----:B-----5:R-:W-:-:S04]  /*66d0*/  FMUL R152, R152, R155 ;  /* 0x0000009b98987220 */ /* 0x020fc80000400000 */
[----:B------:R-:W-:Y:S01]  /*66e0*/  FFMA R151, R151, R154, R152 ;  /* 0x0000009a97977223 */ /* 0x000fe20000000098 */
[----:B------:R-:W-:Y:S06]  /*66f0*/  @!P0 BRA `(.L_x_286) ;  /* 0x0000001c00208947 */ /* 0x000fec0003800000 */
[----:B------:R0:W-:Y:S01]  /*6700*/  STG.E desc[UR36][R10.64+0x3e4], R151 ;  /* 0x0003e4970a007986 */ /* 0x0001e2000c101924 */
[----:B------:R-:W-:Y:S05]  /*6710*/  BRA `(.L_x_286) ;  /* 0x0000001c00187947 */ /* 0x000fea0003800000 */
.L_x_33:
[----:B------:R-:W-:Y:S01]  /*6720*/  ULDC.64 UR4, c[0x0][0x5c0] ;  /* 0x0001700000047ab9 */ /* 0x000fe20000000a00 */
[----:B------:R-:W-:Y:S01]  /*6730*/  ISETP.GT.AND P0, PT, R3, 0x1, PT ;  /* 0x000000010300780c */ /* 0x000fe20003f04270 */
[-C--:B------:R-:W-:Y:S01]  /*6740*/  FMUL R9, R24, R154.reuse ;  /* 0x0000009a18097220 */ /* 0x080fe20000400000 */
[----:B------:R-:W-:Y:S01]  /*6750*/  LEA R4, P2, R162, UR4, 0x2 ;  /* 0x00000004a2047c11 */ /* 0x000fe2000f8410ff */
[-C--:B------:R-:W-:Y:S01]  /*6760*/  FMUL R25, R25, R154.reuse ;  /* 0x0000009a19197220 */ /* 0x080fe20000400000 */
[----:B------:R-:W-:Y:S01]  /*6770*/  ISETP.GT.AND P4, PT, R0, RZ, P0 ;  /* 0x000000ff0000720c */ /* 0x000fe20000784270 */
[-C--:B------:R-:W-:Y:S01]  /*6780*/  FMUL R27, R27, R154.reuse ;  /* 0x0000009a1b1b7220 */ /* 0x080fe20000400000 */
[----:B------:R-:W-:Y:S01]  /*6790*/  LEA.HI.X R5, R162, UR5, R171, 0x2, P2 ;  /* 0x00000005a2057c11 */ /* 0x000fe200090f14ab */
[-C--:B------:R-:W-:Y:S01]  /*67a0*/  FMUL R29, R29, R154.reuse ;  /* 0x0000009a1d1d7220 */ /* 0x080fe20000400000 */
[----:B------:R-:W-:Y:S01]  /*67b0*/  ISETP.GT.AND P2, PT, R0, 0x8, P1 ;  /* 0x000000080000780c */ /* 0x000fe20000f44270 */
[----:B------:R-:W-:Y:S01]  /*67c0*/  FMUL R31, R31, R154 ;  /* 0x0000009a1f1f7220 */ /* 0x000fe20000400000 */
[C---:B------:R-:W-:Y:S01]  /*67d0*/  SHF.L.U64.HI R7, R10.reuse, 0x5, R11 ;  /* 0x000000050a077819 */ /* 0x040fe2000001020b */
[----:B------:R0:W-:Y:S01]  /*67e0*/  @P3 STG.E desc[UR36][R4.64], R9 ;  /* 0x0000000904003986 */ /* 0x0001e2000c101924 */
[----:B------:R-:W-:Y:S01]  /*67f0*/  LEA R6, P3, R10, R4, 0x5 ;  /* 0x000000040a067211 */ /* 0x000fe200078628ff */
[-C--:B------:R-:W-:Y:S01]  /*6800*/  FMUL R11, R26, R154.reuse ;  /* 0x0000009a1a0b7220 */ /* 0x080fe20000400000 */
[----:B------:R-:W-:Y:S01]  /*6810*/  ISETP.GT.AND P1, PT, R3, 0x8, PT ;  /* 0x000000080300780c */ /* 0x000fe20003f24270 */
[-C--:B------:R-:W-:Y:S01]  /*6820*/  FMUL R33, R33, R154.reuse ;  /* 0x0000009a21217220 */ /* 0x080fe20000400000 */
[C---:B------:R-:W-:Y:S01]  /*6830*/  ISETP.GT.AND P0, PT, R0.reuse, 0x8, P0 ;  /* 0x000000080000780c */ /* 0x040fe20000704270 */
[----:B------:R-:W-:Y:S01]  /*6840*/  IMAD.X R7, R7, 0x1, R5, P3 ;  /* 0x0000000107077824 */ /* 0x000fe200018e0605 */
[----:B------:R-:W-:Y:S01]  /*6850*/  ISETP.GT.AND P3, PT, R3, 0x9, PT ;  /* 0x000000090300780c */ /* 0x000fe20003f64270 */
[----:B------:R-:W-:Y:S01]  /*6860*/  @P4 STG.E desc[UR36][R4.64+0x4], R25 ;  /* 0x0000041904004986 */ /* 0x000fe2000c101924 */
[C---:B------:R-:W-:Y:S01]  /*6870*/  ISETP.GT.AND P4, PT, R0.reuse, RZ, P1 ;  /* 0x000000ff0000720c */ /* 0x040fe20000f84270 */
[-C--:B------:R-:W-:Y:S01]  /*6880*/  FMUL R35, R35, R154.reuse ;  /* 0x0000009a23237220 */ /* 0x080fe20000400000 */
[C---:B------:R-:W-:Y:S01]  /*6890*/  ISETP.GT.AND P1, PT, R0.reuse, 0x8, P1 ;  /* 0x000000080000780c */ /* 0x040fe20000f24270 */
[----:B------:R1:W-:Y:S01]  /*68a0*/  @P2 STG.E desc[UR36][R6.64], R11 ;  /* 0x0000000b06002986 */ /* 0x0003e2000c101924 */
[----:B------:R-:W-:Y:S01]  /*68b0*/  ISETP.GT.AND P2, PT, R0, RZ, P3 ;  /* 0x000000ff0000720c */ /* 0x000fe20001f44270 */
[-C--:B0-----:R-:W-:Y:S01]  /*68c0*/  FMUL R9, R28, R154.reuse ;  /* 0x0000009a1c097220 */ /* 0x081fe20000400000 */
[C---:B------:R-:W-:Y:S01]  /*68d0*/  ISETP.GT.AND P3, PT, R0.reuse, 0x8, P3 ;  /* 0x000000080000780c */ /* 0x040fe20001f64270 */
[-C--:B------:R-:W-:Y:S01]  /*68e0*/  FMUL R37, R37, R154.reuse ;  /* 0x0000009a25257220 */ /* 0x080fe20000400000 */
[-C--:B------:R-:W-:Y:S01]  /*68f0*/  FMUL R39, R39, R154.reuse ;  /* 0x0000009a27277220 */ /* 0x080fe20000400000 */
[----:B------:R-:W-:Y:S01]  /*6900*/  @P0 STG.E desc[UR36][R6.64+0x4], R27 ;  /* 0x0000041b06000986 */ /* 0x000fe2000c101924 */
[----:B------:R-:W-:Y:S01]  /*6910*/  ISETP.GT.AND P0, PT, R3, 0x10, PT ;  /* 0x000000100300780c */ /* 0x000fe20003f04270 */
[-C--:B------:R-:W-:Y:S01]  /*6920*/  FMUL R41, R41, R154.reuse ;  /* 0x0000009a29297220 */ /* 0x080fe20000400000 */
[-C--:B------:R-:W-:Y:S01]  /*6930*/  FMUL R43, R43, R154.reuse ;  /* 0x0000009a2b2b7220 */ /* 0x080fe20000400000 */
[----:B------:R0:W-:Y:S01]  /*6940*/  @P4 STG.E desc[UR36][R4.64+0x20], R9 ;  /* 0x0000200904004986 */ /* 0x0001e2000c101924 */
[----:B------:R-:W-:Y:S01]  /*6950*/  ISETP.GT.AND P4, PT, R0, RZ, P0 ;  /* 0x000000ff0000720c */ /* 0x000fe20000784270 */
[-C--:B-1----:R-:W-:Y:S01]  /*6960*/  FMUL R11, R30, R154.reuse ;  /* 0x0000009a1e0b7220 */ /* 0x082fe20000400000 */
[C---:B------:R-:W-:Y:S01]  /*6970*/  ISETP.GT.AND P0, PT, R0.reuse, 0x8, P0 ;  /* 0x000000080000780c */ /* 0x040fe20000704270 */
[----:B------:R-:W-:Y:S01]  /*6980*/  @P2 STG.E desc[UR36][R4.64+0x24], R29 ;  /* 0x0000241d04002986 */ /* 0x000fe2000c101924 */
[----:B------:R-:W-:Y:S01]  /*6990*/  ISETP.GT.AND P2, PT, R3, 0x11, PT ;  /* 0x000000110300780c */ /* 0x000fe20003f44270 */
[-C--:B------:R-:W-:Y:S01]  /*69a0*/  FMUL R45, R45, R154.reuse ;  /* 0x0000009a2d2d7220 */ /* 0x080fe20000400000 */
[-C--:B------:R-:W-:Y:S01]  /*69b0*/  FMUL R47, R47, R154.reuse ;  /* 0x0000009a2f2f7220 */ /* 0x080fe20000400000 */
[----:B------:R1:W-:Y:S01]  /*69c0*/  @P1 STG.E desc[UR36][R6.64+0x20], R11 ;  /* 0x0000200b06001986 */ /* 0x0003e2000c101924 */
[C---:B------:R-:W-:Y:S01]  /*69d0*/  ISETP.GT.AND P1, PT, R0.reuse, RZ, P2 ;  /* 0x000000ff0000720c */ /* 0x040fe20001724270 */
[-C--:B------:R-:W-:Y:S01]  /*69e0*/  FMUL R49, R49, R154.reuse ;  /* 0x0000009a31317220 */ /* 0x080fe20000400000 */
[----:B------:R-:W-:Y:S01]  /*69f0*/  ISETP.GT.AND P2, PT, R0, 0x8, P2 ;  /* 0x000000080000780c */ /* 0x000fe20001744270 */
[-C--:B0-----:R-:W-:Y:S01]  /*6a00*/  FMUL R9, R32, R154.reuse ;  /* 0x0000009a20097220 */ /* 0x081fe20000400000 */
[----:B------:R-:W-:Y:S01]  /*6a10*/  @P3 STG.E desc[UR36][R6.64+0x24], R31 ;  /* 0x0000241f06003986 */ /* 0x000fe2000c101924 */
[----:B------:R-:W-:Y:S01]  /*6a20*/  ISETP.GT.AND P3, PT, R3, 0x18, PT ;  /* 0x000000180300780c */ /* 0x000fe20003f64270 */
[-C--:B------:R-:W-:Y:S01]  /*6a30*/  FMUL R51, R51, R154.reuse ;  /* 0x0000009a33337220 */ /* 0x080fe20000400000 */
[-C--:B------:R-:W-:Y:S01]  /*6a40*/  FMUL R53, R53, R154.reuse ;  /* 0x0000009a35357220 */ /* 0x080fe20000400000 */
[----:B------:R0:W-:Y:S01]  /*6a50*/  @P4 STG.E desc[UR36][R4.64+0x40], R9 ;  /* 0x0000400904004986 */ /* 0x0001e2000c101924 */
[----:B------:R-:W-:Y:S01]  /*6a60*/  ISETP.GT.AND P4, PT, R0, RZ, P3 ;  /* 0x000000ff0000720c */ /* 0x000fe20001f84270 */
[-C--:B------:R-:W-:Y:S01]  /*6a70*/  FMUL R55, R55, R154.reuse ;  /* 0x0000009a37377220 */ /* 0x080fe20000400000 */
[-C--:B-1----:R-:W-:Y:S01]  /*6a80*/  FMUL R11, R34, R154.reuse ;  /* 0x0000009a220b7220 */ /* 0x082fe20000400000 */
[C---:B------:R-:W-:Y:S01]  /*6a90*/  ISETP.GT.AND P3, PT, R0.reuse, 0x8, P3 ;  /* 0x000000080000780c */ /* 0x040fe20001f64270 */
[----:B------:R-:W-:Y:S01]  /*6aa0*/  @P1 STG.E desc[UR36][R4.64+0x44], R33 ;  /* 0x0000442104001986 */ /* 0x000fe2000c101924 */
[----:B------:R-:W-:Y:S01]  /*6ab0*/  ISETP.GT.AND P1, PT, R3, 0x19, PT ;  /* 0x000000190300780c */ /* 0x000fe20003f24270 */
[-C--:B------:R-:W-:Y:S01]  /*6ac0*/  FMUL R57, R57, R154.reuse ;  /* 0x0000009a39397220 */ /* 0x080fe20000400000 */
[-C--:B------:R-:W-:Y:S01]  /*6ad0*/  FMUL R59, R59, R154.reuse ;  /* 0x0000009a3b3b7220 */ /* 0x080fe20000400000 */
[----:B------:R1:W-:Y:S01]  /*6ae0*/  @P0 STG.E desc[UR36][R6.64+0x40], R11 ;  /* 0x0000400b06000986 */ /* 0x0003e2000c101924 */
[----:B------:R-:W-:Y:S01]  /*6af0*/  ISETP.GT.AND P0, PT, R0, RZ, P1 ;  /* 0x000000ff0000720c */ /* 0x000fe20000f04270 */
[-C--:B------:R-:W-:Y:S01]  /*6b00*/  FMUL R61, R61, R154.reuse ;  /* 0x0000009a3d3d7220 */ /* 0x080fe20000400000 */
[-C--:B0-----:R-:W-:Y:S01]  /*6b10*/  FMUL R9, R36, R154.reuse ;  /* 0x0000009a24097220 */ /* 0x081fe20000400000 */
[----:B------:R-:W-:Y:S01]  /*6b20*/  @P2 STG.E desc[UR36][R6.64+0x44], R35 ;  /* 0x0000442306002986 */ /* 0x000fe2000c101924 */
[----:B------:R-:W-:Y:S01]  /*6b30*/  ISETP.GT.AND P2, PT, R3, 0x20, PT ;  /* 0x000000200300780c */ /* 0x000fe20003f44270 */
[-C--:B------:R-:W-:Y:S01]  /*6b40*/  FMUL R63, R63, R154.reuse ;  /* 0x0000009a3f3f7220 */ /* 0x080fe20000400000 */
[C---:B------:R-:W-:Y:S01]  /*6b50*/  ISETP.GT.AND P1, PT, R0.reuse, 0x8, P1 ;  /* 0x000000080000780c */ /* 0x040fe20000f24270 */
[----:B------:R0:W-:Y:S01]  /*6b60*/  @P4 STG.E desc[UR36][R4.64+0x60], R9 ;  /* 0x0000600904004986 */ /* 0x0001e2000c101924 */
[C---:B------:R-:W-:Y:S01]  /*6b70*/  ISETP.GT.AND P4, PT, R0.reuse, RZ, P2 ;  /* 0x000000ff0000720c */ /* 0x040fe20001784270 */
[-C--:B------:R-:W-:Y:S01]  /*6b80*/  FMUL R65, R65, R154.reuse ;  /* 0x0000009a41417220 */ /* 0x080fe20000400000 */
[----:B------:R-:W-:Y:S01]  /*6b90*/  ISETP.GT.AND P2, PT, R0, 0x8, P2 ;  /* 0x000000080000780c */ /* 0x000fe20001744270 */
[-C--:B-1----:R-:W-:Y:S01]  /*6ba0*/  FMUL R11, R38, R154.reuse ;  /* 0x0000009a260b7220 */ /* 0x082fe20000400000 */
[-C--:B------:R-:W-:Y:S01]  /*6bb0*/  FMUL R67, R67, R154.reuse ;  /* 0x0000009a43437220 */ /* 0x080fe20000400000 */
[----:B------:R-:W-:Y:S01]  /*6bc0*/  @P0 STG.E desc[UR36][R4.64+0x64], R37 ;  /* 0x0000642504000986 */ /* 0x000fe2000c101924 */
[----:B------:R-:W-:Y:S01]  /*6bd0*/  ISETP.GT.AND P0, PT, R3, 0x21, PT ;  /* 0x000000210300780c */ /* 0x000fe20003f04270 */
[-C--:B------:R-:W-:Y:S01]  /*6be0*/  FMUL R69, R69, R154.reuse ;  /* 0x0000009a45457220 */ /* 0x080fe20000400000 */
[-C--:B------:R-:W-:Y:S01]  /*6bf0*/  FMUL R71, R71, R154.reuse ;  /* 0x0000009a47477220 */ /* 0x080fe20000400000 */
[----:B------:R1:W-:Y:S01]  /*6c00*/  @P3 STG.E desc[UR36][R6.64+0x60], R11 ;  /* 0x0000600b06003986 */ /* 0x0003e2000c101924 */
[----:B------:R-:W-:Y:S01]  /*6c10*/  ISETP.GT.AND P3, PT, R0, RZ, P0 ;  /* 0x000000ff0000720c */ /* 0x000fe20000764270 */
[-C--:B0-----:R-:W-:Y:S01]  /*6c20*/  FMUL R9, R40, R154.reuse ;  /* 0x0000009a28097220 */ /* 0x081fe20000400000 */
        /* <DEDUP_REMOVED lines=118> */
[----:B------:R-:W-:Y:S01]  /*7390*/  FMUL R151, R151, R154 ;  /* 0x0000009a97977220 */ /* 0x000fe20000400000 */
[----:B------:R-:W-:Y:S01]  /*73a0*/  @P1 STG.E desc[UR36][R4.64+0x144], R65 ;  /* 0x0001444104001986 */ /* 0x000fe2000c101924 */
[----:B------:R-:W-:-:S03]  /*73b0*/  ISETP.GT.AND P1, PT, R3, 0x59, PT ;  /* 0x000000590300780c */ /* 0x000fc60003f24270 */
[----:B------:R1:W-:Y:S01]  /*73c0*/  @P0 STG.E desc[UR36][R6.64+0x140], R11 ;  /* 0x0001400b06000986 */ /* 0x0003e2000c101924 */
[----:B------:R-:W-:Y:S01]  /*73d0*/  ISETP.GT.AND P0, PT, R0, RZ, P1 ;  /* 0x000000ff0000720c */ /* 0x000fe20000f04270 */
[----:B0-----:R-:W-:Y:S01]  /*73e0*/  FMUL R9, R68, R154 ;  /* 0x0000009a44097220 */ /* 0x001fe20000400000 */
[----:B------:R-:W-:Y:S01]  /*73f0*/  ISETP.GT.AND P1, PT, R0, 0x8, P1 ;  /* 0x000000080000780c */ /* 0x000fe20000f24270 */
[----:B------:R-:W-:Y:S01]  /*7400*/  @P2 STG.E desc[UR36][R6.64+0x144], R67 ;  /* 0x0001444306002986 */ /* 0x000fe2000c101924 */
[----:B------:R-:W-:-:S03]  /*7410*/  ISETP.GT.AND P2, PT, R3, 0x60, PT ;  /* 0x000000600300780c */ /* 0x000fc60003f44270 */
[----:B------:R0:W-:Y:S01]  /*7420*/  @P4 STG.E desc[UR36][R4.64+0x160], R9 ;  /* 0x0001600904004986 */ /* 0x0001e2000c101924 */
[C---:B------:R-:W-:Y:S02]  /*7430*/  ISETP.GT.AND P4, PT, R0.reuse, RZ, P2 ;  /* 0x000000ff0000720c */ /* 0x040fe40001784270 */
[----:B------:R-:W-:Y:S01]  /*7440*/  ISETP.GT.AND P2, PT, R0, 0x8, P2 ;  /* 0x000000080000780c */ /* 0x000fe20001744270 */
[----:B-1----:R-:W-:Y:S02]  /*7450*/  FMUL R11, R70, R154 ;  /* 0x0000009a460b7220 */ /* 0x002fe40000400000 */
        /* <DEDUP_REMOVED lines=225> */
[----:B------:R-:W-:Y:S01]  /*8270*/  ISETP.GT.AND P4, PT, R3, 0xf8, PT ;  /* 0x000000f80300780c */ /* 0x000fe20003f84270 */
[-C--:B------:R-:W-:Y:S01]  /*8280*/  FMUL R3, R146, R154.reuse ;  /* 0x0000009a92037220 */ /* 0x080fe20000400000 */
[----:B-1----:R-:W-:-:S03]  /*8290*/  FMUL R11, R150, R154 ;  /* 0x0000009a960b7220 */ /* 0x002fc60000400000 */
[----:B------:R-:W-:Y:S01]  /*82a0*/  @P1 STG.E desc[UR36][R4.64+0x3c4], R145 ;  /* 0x0003c49104001986 */ /* 0x000fe2000c101924 */
[C---:B------:R-:W-:Y:S02]  /*82b0*/  ISETP.GT.AND P1, PT, R0.reuse, RZ, P4 ;  /* 0x000000ff0000720c */ /* 0x040fe40002724270 */
[C---:B------:R-:W-:Y:S01]  /*82c0*/  ISETP.GT.AND P4, PT, R0.reuse, 0x8, P4 ;  /* 0x000000080000780c */ /* 0x040fe20002784270 */
[----:B------:R-:W-:Y:S01]  /*82d0*/  @P0 STG.E desc[UR36][R6.64+0x3c0], R3 ;  /* 0x0003c00306000986 */ /* 0x000fe2000c101924 */
[----:B------:R-:W-:Y:S01]  /*82e0*/  ISETP.GT.AND P0, PT, R0, RZ, P3 ;  /* 0x000000ff0000720c */ /* 0x000fe20001f04270 */
[----:B0-----:R-:W-:Y:S01]  /*82f0*/  FMUL R9, R148, R154 ;  /* 0x0000009a94097220 */ /* 0x001fe20000400000 */
[----:B------:R-:W-:Y:S01]  /*8300*/  ISETP.GT.AND P3, PT, R0, 0x8, P3 ;  /* 0x000000080000780c */ /* 0x000fe20001f64270 */
[----:B------:R-:W-:Y:S06]  /*8310*/  @P2 STG.E desc[UR36][R6.64+0x3c4], R147 ;  /* 0x0003c49306002986 */ /* 0x000fec000c101924 */
[----:B------:R-:W-:Y:S04]  /*8320*/  @P1 STG.E desc[UR36][R4.64+0x3e0], R9 ;  /* 0x0003e00904001986 */ /* 0x000fe8000c101924 */
[----:B------:R0:W-:Y:S02]  /*8330*/  @P0 STG.E desc[UR36][R4.64+0x3e4], R149 ;  /* 0x0003e49504000986 */ /* 0x0001e4000c101924 */
[----:B0-----:R-:W-:-:S02]  /*8340*/  @P4 IMAD.MOV.U32 R4, RZ, RZ, R6 ;  /* 0x000000ffff044224 */ /* 0x001fc400078e0006 */
[----:B------:R-:W-:-:S05]  /*8350*/  @P4 IMAD.MOV.U32 R5, RZ, RZ, R7 ;  /* 0x000000ffff054224 */ /* 0x000fca00078e0007 */
[----:B------:R0:W-:Y:S04]  /*8360*/  @P4 STG.E desc[UR36][R4.64+0x3e0], R11 ;  /* 0x0003e00b04004986 */ /* 0x0001e8000c101924 */
[----:B------:R0:W-:Y:S02]  /*8370*/  @P3 STG.E desc[UR36][R6.64+0x3e4], R151 ;  /* 0x0003e49706003986 */ /* 0x0001e4000c101924 */
.L_x_286:
[----:B------:R-:W-:Y:S05]  /*8380*/  BSYNC B0 ;  /* 0x0000000000007941 */ /* 0x000fea0003800000 */
.L_x_32:
[----:B------:R-:W-:Y:S01]  /*8390*/  ULDC UR4, c[0x0][0xc] ;  /* 0x0000030000047ab9 */ /* 0x000fe20000000800 */
[----:B------:R-:W-:Y:S01]  /*83a0*/  ULDC UR5, c[0x0][0x10] ;  /* 0x0000040000057ab9 */ /* 0x000fe20000000800 */
[----:B0-----:R-:W0:Y:S01]  /*83b0*/  LDC R3, c[0x0][0x14] ;  /* 0x00000500ff037b82 */ /* 0x001e220000000800 */
[----:B------:R-:W-:Y:S01]  /*83c0*/  UIMAD.WIDE.U32 UR4, UR4, UR5, URZ ;  /* 0x00000005040472a5 */ /* 0x000fe2000f8e003f */
[----:B------:R-:W-:Y:S01]  /*83d0*/  PRMT R0, RZ, 0x7610, R0 ;  /* 0x00007610ff007816 */ /* 0x000fe20000000000 */
[----:B------:R-:W-:Y:S02]  /*83e0*/  IMAD.MOV.U32 R152, RZ, RZ, -0x1 ;  /* 0xffffffffff987424 */ /* 0x000fe400078e00ff */
[----:B------:R-:W-:Y:S02]  /*83f0*/  IMAD.MOV.U32 R23, RZ, RZ, -0x1 ;  /* 0xffffffffff177424 */ /* 0x000fe400078e00ff */
[----:B0-----:R-:W-:-:S04]  /*8400*/  IMAD.WIDE.U32 R16, R3, UR4, R16 ;  /* 0x0000000403107c25 */ /* 0x001fc8000f8e0010 */
[----:B------:R-:W-:Y:S01]  /*8410*/  IMAD R3, R3, UR5, RZ ;  /* 0x0000000503037c24 */ /* 0x000fe2000f8e02ff */
[----:B------:R-:W-:Y:S02]  /*8420*/  ULDC.64 UR4, c[0x0][0x650] ;  /* 0x0001940000047ab9 */ /* 0x000fe40000000a00 */
[----:B------:R-:W-:Y:S01]  /*8430*/  ISETP.GE.U32.AND P0, PT, R16, UR4, PT ;  /* 0x0000000410007c0c */ /* 0x000fe2000bf06070 */
[----:B------:R-:W-:-:S05]  /*8440*/  IMAD.IADD R17, R17, 0x1, R3 ;  /* 0x0000000111117824 */ /* 0x000fca00078e0203 */
[----:B------:R-:W-:-:S13]  /*8450*/  ISETP.GE.U32.AND.EX P0, PT, R17, UR5, PT, P0 ;  /* 0x0000000511007c0c */ /* 0x000fda000bf06100 */
[----:B------:R-:W-:Y:S05]  /*8460*/  @P0 BRA `(.L_x_287) ;  /* 0x0000000400640947 */ /* 0x000fea0003800000 */
[----:B------:R-:W0:Y:S01]  /*8470*/  S2R R12, SR_CTAID.X ;  /* 0x00000000000c7919 */ /* 0x000e220000002500 */
[----:B----4-:R-:W4:Y:S01]  /*8480*/  LDC.64 R10, c[0x0][0x628] ;  /* 0x00018a00ff0a7b82 */ /* 0x010f220000000a00 */
[----:B------:R-:W-:Y:S01]  /*8490*/  ULDC UR4, c[0x0][0x150] ;  /* 0x0000540000047ab9 */ /* 0x000fe20000000800 */
[----:B-123--:R-:W-:Y:S01]  /*84a0*/  IMAD.MOV.U32 R8, RZ, RZ, R16 ;  /* 0x000000ffff087224 */ /* 0x00efe200078e0010 */
[----:B------:R-:W1:Y:S01]  /*84b0*/  S2R R24, SR_CTAID.Y ;  /* 0x0000000000187919 */ /* 0x000e620000002600 */
[----:B------:R-:W-:-:S04]  /*84c0*/  IMAD.MOV.U32 R9, RZ, RZ, R17 ;  /* 0x000000ffff097224 */ /* 0x000fc800078e0011 */
[----:B------:R-:W2:Y:S08]  /*84d0*/  LDC R21, c[0x0][0x144] ;  /* 0x00005100ff157b82 */ /* 0x000eb00000000800 */
[----:B------:R-:W3:Y:S08]  /*84e0*/  LDC R0, c[0x0][0x630] ;  /* 0x00018c00ff007b82 */ /* 0x000ef00000000800 */
[----:B------:R-:W1:Y:S01]  /*84f0*/  LDC.64 R14, c[0x0][0x620] ;  /* 0x00018800ff0e7b82 */ /* 0x000e620000000a00 */
[----:B----4-:R-:W-:-:S04]  /*8500*/  ISETP.NE.U32.AND P0, PT, R10, RZ, PT ;  /* 0x000000ff0a00720c */ /* 0x010fc80003f05070 */
[----:B------:R-:W-:Y:S02]  /*8510*/  ISETP.NE.AND.EX P0, PT, R11, RZ, PT, P0 ;  /* 0x000000ff0b00720c */ /* 0x000fe40003f05300 */
[----:B0-----:R-:W-:-:S05]  /*8520*/  I2FP.F32.U32 R3, R12 ;  /* 0x0000000c00037245 */ /* 0x001fca0000201000 */
[----:B------:R-:W-:-:S04]  /*8530*/  FMUL R3, R3, UR4 ;  /* 0x0000000403037c20 */ /* 0x000fc80008400000 */
[----:B------:R0:W4:Y:S02]  /*8540*/  F2I.U32.TRUNC.NTZ R20, R3 ;  /* 0x0000000300147305 */ /* 0x000124000020f000 */
[----:B--23--:R-:W-:Y:S05]  /*8550*/  @!P0 BRA `(.L_x_288) ;  /* 0x0000000000288947 */ /* 0x00cfea0003800000 */
[----:B0-----:R-:W0:Y:S02]  /*8560*/  LDC R3, c[0x0][0x634] ;  /* 0x00018d00ff037b82 */ /* 0x001e240000000800 */
        /* <DEDUP_REMOVED lines=9> */
.L_x_288:
[----:B------:R-:W2:Y:S01]  /*8600*/  LDC.64 R30, c[0x0][0x640] ;  /* 0x00019000ff1e7b82 */ /* 0x000ea20000000a00 */
[-CC-:B------:R-:W-:Y:S01]  /*8610*/  SHF.R.U64 R23, R8, R0.reuse, R9.reuse ;  /* 0x0000000008177219 */ /* 0x180fe20000001209 */
[----:B----4-:R-:W-:Y:S01]  /*8620*/  IMAD.MOV R20, RZ, RZ, -R20 ;  /* 0x000000ffff147224 */ /* 0x010fe200078e0a14 */
[----:B------:R-:W-:Y:S01]  /*8630*/  SHF.R.U32.HI R0, RZ, R0, R9 ;  /* 0x00000000ff007219 */ /* 0x000fe20000011609 */
[----:B------:R-:W-:Y:S01]  /*8640*/  ULDC UR4, c[0x0][0x154] ;  /* 0x0000550000047ab9 */ /* 0x000fe20000000800 */
[----:B0-----:R-:W-:Y:S01]  /*8650*/  IADD3 R3, P0, RZ, -R23, RZ ;  /* 0x80000017ff037210 */ /* 0x001fe20007f1e0ff */
[----:B------:R-:W-:Y:S02]  /*8660*/  IMAD R26, R21, R20, R12 ;  /* 0x00000014151a7224 */ /* 0x000fe400078e020c */
[----:B------:R-:W0:Y:S01]  /*8670*/  LDC R6, c[0x0][0x618] ;  /* 0x00018600ff067b82 */ /* 0x000e220000000800 */
[----:B------:R-:W-:Y:S02]  /*8680*/  IMAD.MOV.U32 R7, RZ, RZ, 0x1 ;  /* 0x00000001ff077424 */ /* 0x000fe400078e00ff */
[----:B------:R-:W-:-:S04]  /*8690*/  IMAD.X R5, RZ, RZ, ~R0, P0 ;  /* 0x000000ffff057224 */ /* 0x000fc800000e0e00 */
[-C--:B-1----:R-:W-:Y:S01]  /*86a0*/  IMAD R0, R5, R14.reuse, RZ ;  /* 0x0000000e05007224 */ /* 0x082fe200078e02ff */
[----:B------:R-:W1:Y:S01]  /*86b0*/  LDC R8, c[0x0][0x608] ;  /* 0x00018200ff087b82 */ /* 0x000e620000000800 */
[----:B------:R-:W-:-:S04]  /*86c0*/  IMAD.WIDE.U32 R4, R3, R14, R16 ;  /* 0x0000000e03047225 */ /* 0x000fc800078e0010 */
[----:B------:R-:W-:Y:S01]  /*86d0*/  IMAD R3, R3, R15, R0 ;  /* 0x0000000f03037224 */ /* 0x000fe200078e0200 */
[----:B------:R-:W-:Y:S02]  /*86e0*/  I2FP.F32.U32 R0, R24 ;  /* 0x0000001800007245 */ /* 0x000fe40000201000 */
[----:B------:R-:W3:Y:S01]  /*86f0*/  LDC R28, c[0x0][0x658] ;  /* 0x00019600ff1c7b82 */ /* 0x000ee20000000800 */
[----:B------:R-:W-:Y:S01]  /*8700*/  IMAD.IADD R3, R5, 0x1, R3 ;  /* 0x0000000105037824 */ /* 0x000fe200078e0203 */
[----:B--2---:R-:W-:Y:S01]  /*8710*/  ISETP.NE.U32.AND P0, PT, R30, RZ, PT ;  /* 0x000000ff1e00720c */ /* 0x004fe20003f05070 */
[----:B------:R-:W-:Y:S01]  /*8720*/  FMUL R0, R0, UR4 ;  /* 0x0000000400007c20 */ /* 0x000fe20008400000 */
[----:B------:R-:W-:Y:S02]  /*8730*/  IMAD.MOV.U32 R5, RZ, RZ, -0x1 ;  /* 0xffffffffff057424 */ /* 0x000fe400078e00ff */
[----:B------:R-:W-:Y:S01]  /*8740*/  ISETP.NE.AND.EX P0, PT, R31, RZ, PT, P0 ;  /* 0x000000ff1f00720c */ /* 0x000fe20003f05300 */
[----:B------:R2:W4:Y:S01]  /*8750*/  F2I.U32.TRUNC.NTZ R13, R0 ;  /* 0x00000000000d7305 */ /* 0x000522000020f000 */
[----:B------:R-:W2:Y:S01]  /*8760*/  LDC R15, c[0x0][0x148] ;  /* 0x00005200ff0f7b82 */ /* 0x000ea20000000800 */
[----:B0-----:R-:W-:-:S02]  /*8770*/  SHF.R.U64 R12, R4, R6, R3 ;  /* 0x00000006040c7219 */ /* 0x001fc40000001203 */
[----:B------:R-:W-:-:S05]  /*8780*/  SHF.R.U32.HI R3, RZ, R6, R3 ;  /* 0x00000006ff037219 */ /* 0x000fca0000011603 */
[----:B------:R-:W0:Y:S01]  /*8790*/  LDC R20, c[0x0][0x600] ;  /* 0x00018000ff147b82 */ /* 0x000e220000000800 */
[-CC-:B-1----:R-:W-:Y:S02]  /*87a0*/  SHF.R.U64 R10, R12, R8.reuse, R3.reuse ;  /* 0x000000080c0a7219 */ /* 0x182fe40000001203 */
[----:B------:R-:W-:-:S05]  /*87b0*/  SHF.R.U32.HI R3, RZ, R8, R3 ;  /* 0x00000008ff037219 */ /* 0x000fca0000011603 */
[----:B------:R-:W1:Y:S01]  /*87c0*/  LDC R21, c[0x0][0x648] ;  /* 0x00019200ff157b82 */ /* 0x000e620000000800 */
[-C--:B---3--:R-:W-:Y:S02]  /*87d0*/  SHF.L.U32 R4, R5, R28.reuse, RZ ;  /* 0x0000001c05047219 */ /* 0x088fe400000006ff */
[-CC-:B------:R-:W-:Y:S02]  /*87e0*/  SHF.R.U64 R14, R10, R28.reuse, R3.reuse ;  /* 0x0000001c0a0e7219 */ /* 0x180fe40000001203 */
[----:B------:R-:W-:Y:S02]  /*87f0*/  SHF.R.U32.HI R5, RZ, R28, R3 ;  /* 0x0000001cff057219 */ /* 0x000fe40000011603 */
[----:B------:R-:W-:Y:S01]  /*8800*/  LOP3.LUT R153, RZ, R4, RZ, 0x33, !PT ;  /* 0x00000004ff997212 */ /* 0x000fe200078e33ff */
[----:B------:R-:W3:Y:S01]  /*8810*/  LDC R25, c[0x0][0x638] ;  /* 0x00018e00ff197b82 */ /* 0x000ee20000000800 */
[----:B------:R-:W-:Y:S01]  /*8820*/  SHF.L.U32 R28, R7, R28, RZ ;  /* 0x0000001c071c7219 */ /* 0x000fe200000006ff */
[----:B------:R-:W-:-:S06]  /*8830*/  IMAD.MOV.U32 R4, RZ, RZ, R14 ;  /* 0x000000ffff047224 */ /* 0x000fcc00078e000e */
[----:B------:R-:W0:Y:S01]  /*8840*/  LDC R27, c[0x0][0x610] ;  /* 0x00018400ff1b7b82 */ /* 0x000e220000000800 */
[----:B----4-:R-:W-:Y:S05]  /*8850*/  @!P0 BRA `(.L_x_289) ;  /* 0x0000000000288947 */ /* 0x010fea0003800000 */
        /* <DEDUP_REMOVED lines=10> */
.L_x_289:
[----:B------:R-:W-:Y:S01]  /*8900*/  ISETP.NE.AND P0, PT, R2, 0x1, PT ;  /* 0x000000010200780c */ /* 0x000fe20003f05270 */
[----:B------:R-:W-:Y:S01]  /*8910*/  IMAD.MOV R13, RZ, RZ, -R13 ;  /* 0x000000ffff0d7224 */ /* 0x000fe200078e0a0d */
[----:B-12---:R-:W-:Y:S01]  /*8920*/  SHF.R.U64 R0, R4, R21, R5 ;  /* 0x0000001504007219 */ /* 0x006fe20000001205 */
[----:B0-----:R-:W-:Y:S01]  /*8930*/  VIADD R5, R20, 0xffffffff ;  /* 0xffffffff14057836 */ /* 0x001fe20000000000 */
[----:B------:R-:W-:-:S03]  /*8940*/  LOP3.LUT R153, R10, R153, RZ, 0xc0, !PT ;  /* 0x000000990a997212 */ /* 0x000fc600078ec0ff */
[----:B------:R-:W-:Y:S01]  /*8950*/  IMAD.MOV R3, RZ, RZ, -R0 ;  /* 0x000000ffff037224 */ /* 0x000fe200078e0a00 */
[----:B------:R-:W-:Y:S01]  /*8960*/  LOP3.LUT R5, R12, R5, RZ, 0xc0, !PT ;  /* 0x000000050c057212 */ /* 0x000fe200078ec0ff */
[----:B------:R-:W-:Y:S02]  /*8970*/  IMAD R153, R28, R0, R153 ;  /* 0x000000001c997224 */ /* 0x000fe400078e0299 */
[----:B---3--:R-:W-:Y:S02]  /*8980*/  IMAD R0, R3, R25, R14 ;  /* 0x0000001903007224 */ /* 0x008fe400078e020e */
[----:B------:R-:W-:Y:S02]  /*8990*/  @P0 IMAD R26, R15, R13, R24 ;  /* 0x0000000d0f1a0224 */ /* 0x000fe400078e0218 */
[----:B------:R-:W-:Y:S02]  /*89a0*/  IMAD R4, R0, R20, R5 ;  /* 0x0000001400047224 */ /* 0x000fe400078e0205 */
[----:B------:R-:W-:-:S02]  /*89b0*/  IMAD R153, R153, R27, R26 ;  /* 0x0000001b99997224 */ /* 0x000fc400078e021a */
[----:B------:R-:W-:-:S03]  /*89c0*/  IMAD.MOV.U32 R3, RZ, RZ, 0x1 ;  /* 0x00000001ff037424 */ /* 0x000fc600078e00ff */
[----:B------:R-:W-:Y:S02]  /*89d0*/  SEL R152, R4, R153, !P0 ;  /* 0x0000009904987207 */ /* 0x000fe40004000000 */
[----:B------:R-:W-:Y:S02]  /*89e0*/  PRMT R0, R3, 0x7610, R0 ;  /* 0x0000761003007816 */ /* 0x000fe40000000000 */
[----:B------:R-:W-:-:S07]  /*89f0*/  SEL R153, R153, R4, !P0 ;  /* 0x0000000499997207 */ /* 0x000fce0004000000 */
.L_x_287:
[----:B------:R-:W-:-:S13]  /*8a00*/  LOP3.LUT P0, RZ, R0, 0xff, RZ, 0xc0, !PT ;  /* 0x000000ff00ff7812 */ /* 0x000fda000780c0ff */
[----:B------:R-:W-:Y:S05]  /*8a10*/  @P0 BRA `(.L_x_290) ;  /* 0xffffff8400dc0947 */ /* 0x000fea000383ffff */
[----:B------:R-:W-:Y:S05]  /*8a20*/  EXIT ;  /* 0x000000000000794d */ /* 0x000fea0003800000 */
.L_x_7:
[----:B0-----:R-:W-:Y:S01]  /*8a30*/  ULDC.64 UR4, c[0x0][0x650] ;  /* 0x0001940000047ab9 */ /* 0x001fe20000000a00 */
        /* <DEDUP_REMOVED lines=25> */
.L_x_292:
[----:B------:R-:W0:Y:S01]  /*8bd0*/  LDC.64 R26, c[0x0][0x640] ;  /* 0x00019000ff1a7b82 */ /* 0x000e220000000a00 */
[-CC-:B------:R-:W-:Y:S01]  /*8be0*/  SHF.R.U64 R20, R12, R8.reuse, R13.reuse ;  /* 0x000000080c147219 */ /* 0x180fe2000000120d */
[----:B------:R-:W-:Y:S01]  /*8bf0*/  IMAD.MOV.U32 R30, RZ, RZ, 0x1 ;  /* 0x00000001ff1e7424 */ /* 0x000fe200078e00ff */
[----:B------:R-:W-:Y:S02]  /*8c00*/  SHF.R.U32.HI R6, RZ, R8, R13 ;  /* 0x00000008ff067219 */ /* 0x000fe4000001160d */
[----:B------:R-:W-:-:S03]  /*8c10*/  IADD3 R11, P0, RZ, -R20, RZ ;  /* 0x80000014ff0b7210 */ /* 0x000fc60007f1e0ff */
[----:B------:R-:W1:Y:S02]  /*8c20*/  LDC R10, c[0x0][0x618] ;  /* 0x00018600ff0a7b82 */ /* 0x000e640000000800 */
[----:B------:R-:W-:-:S04]  /*8c30*/  IMAD.X R7, RZ, RZ, ~R6, P0 ;  /* 0x000000ffff077224 */ /* 0x000fc800000e0e06 */
[-C--:B------:R-:W-:Y:S02]  /*8c40*/  IMAD R8, R7, R22.reuse, RZ ;  /* 0x0000001607087224 */ /* 0x080fe400078e02ff */
[----:B------:R-:W2:Y:S01]  /*8c50*/  LDC R12, c[0x0][0x608] ;  /* 0x00018200ff0c7b82 */ /* 0x000ea20000000800 */
[----:B------:R-:W-:-:S04]  /*8c60*/  IMAD.WIDE.U32 R6, R11, R22, R16 ;  /* 0x000000160b067225 */ /* 0x000fc800078e0010 */
[----:B------:R-:W-:-:S03]  /*8c70*/  IMAD R11, R11, R23, R8 ;  /* 0x000000170b0b7224 */ /* 0x000fc600078e0208 */
[----:B------:R-:W3:Y:S01]  /*8c80*/  LDC R25, c[0x0][0x658] ;  /* 0x00019600ff197b82 */ /* 0x000ee20000000800 */
[----:B------:R-:W-:Y:S01]  /*8c90*/  IMAD.IADD R7, R7, 0x1, R11 ;  /* 0x0000000107077824 */ /* 0x000fe200078e020b */
[----:B0-----:R-:W-:-:S04]  /*8ca0*/  ISETP.NE.U32.AND P0, PT, R26, RZ, PT ;  /* 0x000000ff1a00720c */ /* 0x001fc80003f05070 */
[----:B------:R-:W-:Y:S02]  /*8cb0*/  ISETP.NE.AND.EX P0, PT, R27, RZ, PT, P0 ;  /* 0x000000ff1b00720c */ /* 0x000fe40003f05300 */
[----:B------:R-:W0:Y:S01]  /*8cc0*/  LDC R23, c[0x0][0x600] ;  /* 0x00018000ff177b82 */ /* 0x000e220000000800 */
[-CC-:B-1----:R-:W-:Y:S02]  /*8cd0*/  SHF.R.U64 R8, R6, R10.reuse, R7.reuse ;  /* 0x0000000a06087219 */ /* 0x182fe40000001207 */
[----:B------:R-:W-:Y:S01]  /*8ce0*/  SHF.R.U32.HI R7, RZ, R10, R7 ;  /* 0x0000000aff077219 */ /* 0x000fe20000011607 */
[----:B------:R-:W-:-:S04]  /*8cf0*/  IMAD.MOV.U32 R10, RZ, RZ, -0x1 ;  /* 0xffffffffff0a7424 */ /* 0x000fc800078e00ff */
        /* <DEDUP_REMOVED lines=21> */
.L_x_293:
[----:B------:R-:W-:Y:S01]  /*8e50*/  ISETP.NE.AND P0, PT, R2, 0x1, PT ;  /* 0x000000010200780c */ /* 0x000fe20003f05270 */
[----:B0-----:R-:W-:Y:S01]  /*8e60*/  VIADD R11, R23, 0xffffffff ;  /* 0xffffffff170b7836 */ /* 0x001fe20000000000 */
[----:B-1----:R-:W-:Y:S02]  /*8e70*/  SHF.R.U64 R6, R6, R24, R7 ;  /* 0x0000001806067219 */ /* 0x002fe40000001207 */
[----:B------:R-:W-:Y:S02]  /*8e80*/  SHF.L.U32 R30, R30, R25, RZ ;  /* 0x000000191e1e7219 */ /* 0x000fe400000006ff */
[----:B------:R-:W-:Y:S01]  /*8e90*/  LOP3.LUT R5, R21, R32, RZ, 0xc0, !PT ;  /* 0x0000002015057212 */ /* 0x000fe200078ec0ff */
[----:B------:R-:W-:-:S04]  /*8ea0*/  IMAD.MOV R7, RZ, RZ, -R6 ;  /* 0x000000ffff077224 */ /* 0x000fc800078e0a06 */
[----:B------:R-:W-:Y:S01]  /*8eb0*/  IMAD R6, R30, R6, R5 ;  /* 0x000000061e067224 */ /* 0x000fe200078e0205 */
[----:B------:R-:W-:Y:S01]  /*8ec0*/  LOP3.LUT R5, R8, R11, RZ, 0xc0, !PT ;  /* 0x0000000b08057212 */ /* 0x000fe200078ec0ff */
[----:B------:R-:W-:Y:S02]  /*8ed0*/  @P0 IMAD R3, R9, R14, R4 ;  /* 0x0000000e09030224 */ /* 0x000fe400078e0204 */
[----:B--2---:R-:W-:Y:S02]  /*8ee0*/  IMAD R4, R7, R28, R22 ;  /* 0x0000001c07047224 */ /* 0x004fe400078e0216 */
[----:B---3--:R-:W-:Y:S02]  /*8ef0*/  IMAD R3, R6, R29, R3 ;  /* 0x0000001d06037224 */ /* 0x008fe400078e0203 */
[----:B------:R-:W-:Y:S02]  /*8f00*/  IMAD R4, R4, R23, R5 ;  /* 0x0000001704047224 */ /* 0x000fe400078e0205 */
[----:B------:R-:W-:-:S02]  /*8f10*/  IMAD.MOV.U32 R8, RZ, RZ, 0x1 ;  /* 0x00000001ff087424 */ /* 0x000fc400078e00ff */
[----:B------:R-:W-:Y:S01]  /*8f20*/  IMAD.MOV.U32 R6, RZ, RZ, R20 ;  /* 0x000000ffff067224 */ /* 0x000fe200078e0014 */
[----:B------:R-:W-:Y:S02]  /*8f30*/  SEL R7, R4, R3, !P0 ;  /* 0x0000000304077207 */ /* 0x000fe40004000000 */
[----:B------:R-:W-:-:S07]  /*8f40*/  SEL R13, R3, R4, !P0 ;  /* 0x00000004030d7207 */ /* 0x000fce0004000000 */
.L_x_291:
[----:B------:R-:W-:-:S08]  /*8f50*/  NOP ;  /* 0x0000000000007918 */ /* 0x000fd00000000000 */
[----:B------:R-:W0:-:S00]  /*8f60*/  USETMAXREG.DEALLOC.CTAPOOL 0x28 ;  /* 0x00000028000079c8 */ /* 0x000e0000080e0500 */
[----:B0-----:R-:W-:-:S13]  /*8f70*/  ISETP.NE.AND P0, PT, R0, RZ, PT ;  /* 0x000000ff0000720c */ /* 0x001fda0003f05270 */
[----:B------:R-:W-:Y:S05]  /*8f80*/  @P0 EXIT ;  /* 0x000000000000094d */ /* 0x000fea0003800000 */
[----:B------:R-:W-:Y:S01]  /*8f90*/  LOP3.LUT P0, RZ, R8, 0xff, RZ, 0xc0, !PT ;  /* 0x000000ff08ff7812 */ /* 0x000fe2000780c0ff */
[----:B------:R-:W-:Y:S02]  /*8fa0*/  IMAD.MOV.U32 R0, RZ, RZ, 0x1 ;  /* 0x00000001ff007424 */ /* 0x000fe400078e00ff */
[----:B------:R-:W-:-:S10]  /*8fb0*/  IMAD.MOV.U32 R3, RZ, RZ, RZ ;  /* 0x000000ffff037224 */ /* 0x000fd400078e00ff */
[----:B------:R-:W-:Y:S05]  /*8fc0*/  @!P0 BRA `(.L_x_294) ;  /* 0x0000000c00448947 */ /* 0x000fea0003800000 */
[----:B------:R-:W0:Y:S01]  /*8fd0*/  LDC R0, c[0x0][0x28c] ;  /* 0x0000a300ff007b82 */ /* 0x000e220000000800 */
[----:B------:R-:W-:Y:S01]  /*8fe0*/  ULDC UR5, c[0x0][0x658] ;  /* 0x0001960000057ab9 */ /* 0x000fe20000000800 */
[----:B------:R-:W-:Y:S01]  /*8ff0*/  UMOV UR7, 0xffffffff ;  /* 0xffffffff00077882 */ /* 0x000fe20000000000 */
[----:B------:R-:W-:Y:S01]  /*9000*/  ULDC UR6, c[0x0][0xc] ;  /* 0x0000030000067ab9 */ /* 0x000fe20000000800 */
[----:B------:R-:W-:Y:S01]  /*9010*/  USHF.L.U32 UR8, UR7, UR5, URZ ;  /* 0x0000000507087299 */ /* 0x000fe2000800063f */
[----:B------:R-:W-:Y:S01]  /*9020*/  BSSY B0, `(.L_x_294) ;  /* 0x00000cb000007945 */ /* 0x000fe20003800000 */
[----:B------:R-:W-:Y:S01]  /*9030*/  UMOV UR9, 0x1 ;  /* 0x0000000100097882 */ /* 0x000fe20000000000 */
[----:B------:R-:W-:Y:S01]  /*9040*/  ULDC UR7, c[0x0][0x10] ;  /* 0x0000040000077ab9 */ /* 0x000fe20000000800 */
[----:B------:R-:W1:Y:S01]  /*9050*/  S2UR UR10, SR_CgaCtaId ;  /* 0x00000000000a79c3 */ /* 0x000e620000008800 */
[----:B------:R-:W-:Y:S01]  /*9060*/  UIMAD.WIDE.U32 UR6, UR6, UR7, URZ ;  /* 0x00000007060672a5 */ /* 0x000fe2000f8e003f */
[----:B------:R-:W-:Y:S01]  /*9070*/  IMAD.MOV.U32 R9, RZ, RZ, 0x1 ;  /* 0x00000001ff097424 */ /* 0x000fe200078e00ff */
[----:B------:R-:W-:Y:S01]  /*9080*/  USHF.L.U32 UR18, UR9, UR5, URZ ;  /* 0x0000000509127299 */ /* 0x000fe2000800063f */
[----:B------:R-:W-:Y:S01]  /*9090*/  LOP3.LUT R12, R19, 0x2, RZ, 0xfc, !PT ;  /* 0x00000002130c7812 */ /* 0x000fe200078efcff */
[----:B------:R-:W-:Y:S01]  /*90a0*/  ULDC UR4, c[0x0][0x600] ;  /* 0x0001800000047ab9 */ /* 0x000fe20000000800 */
[----:B------:R-:W-:Y:S01]  /*90b0*/  ULDC UR5, c[0x0][0x14] ;  /* 0x0000050000057ab9 */ /* 0x000fe20000000800 */
[----:B------:R-:W-:-:S02]  /*90c0*/  UIADD3 UR4, UR4, -0x1, URZ ;  /* 0xffffffff04047890 */ /* 0x000fc4000fffe03f */
[----:B------:R-:W-:Y:S02]  /*90d0*/  UIMAD.WIDE.U32 UR22, UR6, UR5, URZ ;  /* 0x00000005061672a5 */ /* 0x000fe4000f8e003f */
[----:B------:R-:W-:Y:S02]  /*90e0*/  UIMAD UR13, UR7, UR5, URZ ;  /* 0x00000005070d72a4 */ /* 0x000fe4000f8e023f */
[----:B------:R-:W-:Y:S02]  /*90f0*/  ULOP3.LUT UR17, URZ, UR8, URZ, 0x33, !UPT ;  /* 0x000000083f117292 */ /* 0x000fe4000f8e333f */
[----:B------:R-:W-:Y:S01]  /*9100*/  UIADD3 UR13, UR23, UR13, URZ ;  /* 0x0000000d170d7290 */ /* 0x000fe2000fffe03f */
[----:B0-----:R-:W-:Y:S01]  /*9110*/  VIADD R0, R0, 0x1f ;  /* 0x0000001f00007836 */ /* 0x001fe20000000000 */
[----:B------:R-:W-:-:S04]  /*9120*/  ULDC.64 UR24, c[0x0][0x198] ;  /* 0x0000660000187ab9 */ /* 0x000fc80000000a00 */
[----:B------:R-:W-:Y:S01]  /*9130*/  SHF.R.S32.HI R3, RZ, 0x1f, R0 ;  /* 0x0000001fff037819 */ /* 0x000fe20000011400 */
[----:B-1----:R-:W-:-:S03]  /*9140*/  IMAD.U32 R10, RZ, RZ, UR10 ;  /* 0x0000000aff0a7e24 */ /* 0x002fc6000f8e00ff */
[----:B------:R-:W-:Y:S01]  /*9150*/  LEA.HI R3, R3, R0, RZ, 0x5 ;  /* 0x0000000003037211 */ /* 0x000fe200078f28ff */
[----:B------:R-:W-:-:S03]  /*9160*/  IMAD.MOV.U32 R0, RZ, RZ, 0x1 ;  /* 0x00000001ff007424 */ /* 0x000fc600078e00ff */
[----:B------:R-:W-:Y:S01]  /*9170*/  SHF.R.S32.HI R8, RZ, 0x5, R3 ;  /* 0x00000005ff087819 */ /* 0x000fe20000011403 */
[----:B------:R-:W-:-:S04]  /*9180*/  IMAD.MOV.U32 R3, RZ, RZ, RZ ;  /* 0x000000ffff037224 */ /* 0x000fc800078e00ff */
[----:B------:R-:W-:-:S07]  /*9190*/  VIADD R11, R8, 0x1 ;  /* 0x00000001080b7836 */ /* 0x000fce0000000000 */
.L_x_305:
[----:B------:R-:W-:-:S03]  /*91a0*/  UMOV UR5, 0xffffffff ;  /* 0xffffffff00057882 */ /* 0x000fc60000000000 */
[----:B------:R-:W-:Y:S05]  /*91b0*/  BRA.DIV UR5, `(.L_x_295) ;  /* 0x0000000e05b07947 */ /* 0x000fea000b800000 */
[----:B------:R-:W-:-:S13]  /*91c0*/  ELECT P6, URZ, PT ;  /* 0x00000000003f782f */ /* 0x000fda00038c0000 */
.L_x_316:
[----:B------:R-:W0:Y:S01]  /*91d0*/  LDC R4, c[0x0][0x28c] ;  /* 0x0000a300ff047b82 */ /* 0x000e220000000800 */
[----:B------:R-:W-:Y:S01]  /*91e0*/  BSSY B1, `(.L_x_296) ;  /* 0x000003b000017945 */ /* 0x000fe20003800000 */
[----:B0-----:R-:W-:-:S13]  /*91f0*/  ISETP.LT.OR P6, PT, R4, 0x1, !P6 ;  /* 0x000000010400780c */ /* 0x001fda00077c1670 */
[----:B------:R-:W-:Y:S05]  /*9200*/  @P6 BRA `(.L_x_297) ;  /* 0x0000000000e06947 */ /* 0x000fea0003800000 */
[----:B------:R-:W-:Y:S02]  /*9210*/  IMAD R13, R13, 0x4, R10 ;  /* 0x000000040d0d7824 */ /* 0x000fe400078e020a */
[----:B------:R-:W-:Y:S02]  /*9220*/  IMAD.SHL.U32 R15, R7, 0x100, RZ ;  /* 0x00000100070f7824 */ /* 0x000fe400078e00ff */
[----:B------:R-:W-:Y:S02]  /*9230*/  IMAD.MOV.U32 R21, RZ, RZ, RZ ;  /* 0x000000ffff157224 */ /* 0x000fe400078e00ff */
[----:B------:R-:W-:Y:S02]  /*9240*/  IMAD.MOV.U32 R4, RZ, RZ, R11 ;  /* 0x000000ffff047224 */ /* 0x000fe400078e000b */
[----:B------:R-:W-:Y:S02]  /*9250*/  IMAD.MOV.U32 R5, RZ, RZ, R0 ;  /* 0x000000ffff057224 */ /* 0x000fe400078e0000 */
[----:B------:R-:W-:-:S02]  /*9260*/  IMAD.MOV.U32 R7, RZ, RZ, R3 ;  /* 0x000000ffff077224 */ /* 0x000fc400078e0003 */
[----:B------:R-:W-:-:S07]  /*9270*/  IMAD.SHL.U32 R20, R13, 0x20, RZ ;  /* 0x000000200d147824 */ /* 0x000fce00078e00ff */
.L_x_300:
[----:B------:R-:W0:Y:S01]  /*9280*/  S2UR UR5, SR_CgaCtaId ;  /* 0x00000000000579c3 */ /* 0x000e220000008800 */
[----:B------:R-:W-:Y:S02]  /*9290*/  MOV R13, 0x400 ;  /* 0x00000400000d7802 */ /* 0x000fe40000000f00 */
[----:B------:R-:W-:-:S13]  /*92a0*/  LOP3.LUT P1, RZ, R18, 0x7f, RZ, 0xc0, !PT ;  /* 0x0000007f12ff7812 */ /* 0x000fda000782c0ff */
[----:B------:R-:W1:Y:S01]  /*92b0*/  @!P1 LDC R14, c[0x0][0x500] ;  /* 0x00014000ff0e9b82 */ /* 0x000e620000000800 */
[----:B0-----:R-:W-:-:S05]  /*92c0*/  IMAD.U32 R10, RZ, RZ, UR5 ;  /* 0x00000005ff0a7e24 */ /* 0x001fca000f8e00ff */
[----:B------:R-:W-:Y:S02]  /*92d0*/  LEA R24, R10, R13, 0x18 ;  /* 0x0000000d0a187211 */ /* 0x000fe400078ec0ff */
[----:B------:R-:W-:-:S03]  /*92e0*/  SHF.L.U32 R13, R5, 0x1f, RZ ;  /* 0x0000001f050d7819 */ /* 0x000fc600000006ff */
[----:B------:R-:W-:-:S04]  /*92f0*/  IMAD R22, R7, 0x8, R24 ;  /* 0x0000000807167824 */ /* 0x000fc800078e0218 */
[----:B------:R-:W0:Y:S02]  /*9300*/  SYNCS.PHASECHK.TRANS64.TRYWAIT P0, [R22+URZ+0x20], R13 ;  /* 0x0000200d160075a7 */ /* 0x000e24000800017f */
[----:B01----:R-:W-:Y:S05]  /*9310*/  @!P0 BRA `(.L_x_298) ;  /* 0x0000000c00788947 */ /* 0x003fea0003800000 */
.L_x_317:
[----:B0-----:R-:W-:Y:S01]  /*9320*/  PRMT R13, R12, 0x9910, RZ ;  /* 0x000099100c0d7816 */ /* 0x001fe200000000ff */
[----:B------:R0:W-:Y:S03]  /*9330*/  @!P1 SYNCS.ARRIVE.TRANS64 RZ, [R22+URZ], R14 ;  /* 0x0000000e16ff99a7 */ /* 0x0001e6000800003f */
[----:B------:R-:W-:-:S13]  /*9340*/  ISETP.NE.AND P0, PT, R13, 0x2, PT ;  /* 0x000000020d00780c */ /* 0x000fda0003f05270 */
[----:B0-----:R-:W-:Y:S05]  /*9350*/  @P0 BRA `(.L_x_299) ;  /* 0x0000000000040947 */ /* 0x001fea0003800000 */
[----:B------:R-:W-:Y:S01]  /*9360*/  BPT.TRAP 0x1 ;  /* 0x000000040000795c */ /* 0x000fe20000300000 */
.L_x_299:
[----:B------:R-:W-:Y:S01]  /*9370*/  IMAD R13, R7, 0x4, R10 ;  /* 0x00000004070d7824 */ /* 0x000fe200078e020a */
[----:B------:R-:W-:Y:S01]  /*9380*/  R2UR UR9, R22 ;  /* 0x00000000160972ca */ /* 0x000fe200000e0000 */
[----:B------:R-:W-:Y:S01]  /*9390*/  VIADD R4, R4, 0xffffffff ;  /* 0xffffffff04047836 */ /* 0x000fe20000000000 */
[----:B------:R-:W-:Y:S01]  /*93a0*/  UIADD3 UR6, UP0, UR24, 0xf0, URZ ;  /* 0x000000f018067890 */ /* 0x000fe2000ff1e03f */
[----:B------:R-:W-:Y:S01]  /*93b0*/  IMAD.SHL.U32 R13, R13, 0x400, RZ ;  /* 0x000004000d0d7824 */ /* 0x000fe200078e00ff */
[----:B------:R-:W-:Y:S01]  /*93c0*/  R2UR UR11, R20 ;  /* 0x00000000140b72ca */ /* 0x000fe200000e0000 */
[----:B------:R-:W-:Y:S01]  /*93d0*/  UIADD3 UR26, UP1, UR24, 0x1f0, URZ ;  /* 0x000001f0181a7890 */ /* 0x000fe2000ff3e03f */
[----:B------:R-:W-:Y:S01]  /*93e0*/  R2UR UR10, R21 ;  /* 0x00000000150a72ca */ /* 0x000fe200000e0000 */
[--C-:B------:R-:W-:Y:S01]  /*93f0*/  IMAD R13, R13, 0x4, R24.reuse ;  /* 0x000000040d0d7824 */ /* 0x100fe200078e0218 */
[----:B------:R-:W-:Y:S01]  /*9400*/  R2UR UR12, R6 ;  /* 0x00000000060c72ca */ /* 0x000fe200000e0000 */
[----:B------:R-:W-:Y:S01]  /*9410*/  IMAD R24, R7, 0x8000, R24 ;  /* 0x0000800007187824 */ /* 0x000fe200078e0218 */
[----:B------:R-:W-:Y:S01]  /*9420*/  R2UR UR19, R15 ;  /* 0x000000000f1372ca */ /* 0x000fe200000e0000 */
[----:B------:R-:W-:Y:S01]  /*9430*/  UIADD3.X UR7, URZ, UR25, URZ, UP0, !UPT ;  /* 0x000000193f077290 */ /* 0x000fe200087fe43f */
[----:B------:R-:W-:Y:S01]  /*9440*/  R2UR UR5, R13 ;  /* 0x000000000d0572ca */ /* 0x000fe200000e0000 */
[----:B------:R-:W-:Y:S01]  /*9450*/  VIADD R7, R7, 0x1 ;  /* 0x0000000107077836 */ /* 0x000fe20000000000 */
[----:B------:R-:W-:Y:S01]  /*9460*/  R2UR UR8, R24 ;  /* 0x00000000180872ca */ /* 0x000fe200000e0000 */
[----:B------:R-:W-:Y:S01]  /*9470*/  UIADD3.X UR27, URZ, UR25, URZ, UP1, !UPT ;  /* 0x000000193f1b7290 */ /* 0x000fe20008ffe43f */
[----:B------:R-:W-:Y:S01]  /*9480*/  ISETP.GT.AND P1, PT, R4, 0x1, PT ;  /* 0x000000010400780c */ /* 0x000fe20003f24270 */
[----:B------:R-:W-:Y:S01]  /*9490*/  UMOV UR20, 0xf0000 ;  /* 0x000f000000147882 */ /* 0x000fe20000000000 */
[----:B------:R-:W-:Y:S01]  /*94a0*/  UMOV UR14, 0x0 ;  /* 0x00000000000e7882 */ /* 0x000fe20000000000 */
[----:B------:R-:W-:Y:S01]  /*94b0*/  UMOV UR15, 0x10000000 ;  /* 0x10000000000f7882 */ /* 0x000fe20000000000 */
[----:B------:R-:W-:Y:S01]  /*94c0*/  ISETP.NE.AND P0, PT, R7, 0x4, PT ;  /* 0x000000040700780c */ /* 0x000fe20003f05270 */
[----:B------:R-:W-:-:S03]  /*94d0*/  VIADD R21, R21, 0x20 ;  /* 0x0000002015157836 */ /* 0x000fc60000000000 */
[----:B------:R-:W-:Y:S01]  /*94e0*/  SEL R14, RZ, 0x1, P0 ;  /* 0x00000001ff0e7807 */ /* 0x000fe20000000000 */
[----:B------:R-:W-:Y:S01]  /*94f0*/  UIADD3 UR5, UR5, 0x100, URZ ;  /* 0x0000010005057890 */ /* 0x000fe2000fffe03f */
[----:B------:R-:W-:Y:S01]  /*9500*/  SEL R7, R7, RZ, P0 ;  /* 0x000000ff07077207 */ /* 0x000fe20000000000 */
[----:B------:R-:W-:Y:S01]  /*9510*/  UIADD3 UR16, UR8, 0x10100, URZ ;  /* 0x0001010008107890 */ /* 0x000fe2000fffe03f */
[----:B------:R-:W-:-:S04]  /*9520*/  LOP3.LUT R5, R5, R14, RZ, 0x3c, !PT ;  /* 0x0000000e05057212 */ /* 0x000fc800078e3cff */
[----:B------:R-:W-:Y:S02]  /*9530*/  UMOV UR8, UR5 ;  /* 0x0000000500087c82 */ /* 0x000fe40008000000 */
[----:B------:R0:W-:Y:S02]  /*9540*/  UTMALDG.3D.MULTICAST [UR8], [UR6], UR20, desc[UR14] ;  /* 0x00000e08060073b4 */ /* 0x0001e40008011814 */
[----:B0-----:R-:W-:Y:S01]  /*9550*/  UMOV UR8, UR16 ;  /* 0x0000001000087c82 */ /* 0x001fe20008000000 */
[----:B------:R-:W-:Y:S02]  /*9560*/  UMOV UR11, UR19 ;  /* 0x00000013000b7c82 */ /* 0x000fe40008000000 */
[----:B------:R0:W-:Y:S02]  /*9570*/  UTMALDG.3D [UR8], [UR26], desc[UR14] ;  /* 0x00000e081a0075b4 */ /* 0x0001e40008011000 */
[----:B0-----:R-:W-:Y:S05]  /*9580*/  @P1 BRA `(.L_x_300) ;  /* 0xfffffffc003c1947 */ /* 0x001fea000383ffff */
.L_x_297:
[----:B------:R-:W-:Y:S05]  /*9590*/  BSYNC B1 ;  /* 0x0000000000017941 */ /* 0x000fea0003800000 */
.L_x_296:
[----:B------:R-:W-:Y:S01]  /*95a0*/  LOP3.LUT P1, RZ, R9, 0xff, RZ, 0xc0, !PT ;  /* 0x000000ff09ff7812 */ /* 0x000fe2000782c0ff */
[----:B------:R-:W-:Y:S01]  /*95b0*/  IMAD.IADD R3, R8, 0x1, R3 ;  /* 0x0000000108037824 */ /* 0x000fe200078e0203 */
[----:B------:R-:W-:Y:S01]  /*95c0*/  IADD3 R16, P2, R16, UR22, RZ ;  /* 0x0000001610107c10 */ /* 0x000fe2000ff5e0ff */
[----:B------:R-:W-:Y:S01]  /*95d0*/  ULDC.64 UR6, c[0x0][0x650] ;  /* 0x0001940000067ab9 */ /* 0x000fe20000000a00 */
[----:B------:R-:W-:Y:S01]  /*95e0*/  BSSY B1, `(.L_x_301) ;  /* 0x000006c000017945 */ /* 0x000fe20003800000 */
[----:B------:R-:W-:Y:S01]  /*95f0*/  IMAD.MOV.U32 R13, RZ, RZ, -0x1 ;  /* 0xffffffffff0d7424 */ /* 0x000fe200078e00ff */
[----:B------:R-:W-:Y:S01]  /*9600*/  ISETP.GT.U32.AND P0, PT, R3, 0x3, PT ;  /* 0x000000030300780c */ /* 0x000fe20003f04070 */
[----:B------:R-:W-:Y:S01]  /*9610*/  IMAD.MOV.U32 R7, RZ, RZ, -0x1 ;  /* 0xffffffffff077424 */ /* 0x000fe200078e00ff */
[----:B------:R-:W-:Y:S01]  /*9620*/  SHF.R.U32.HI R4, RZ, 0x2, R3 ;  /* 0x00000002ff047819 */ /* 0x000fe20000011603 */
[----:B------:R-:W-:Y:S01]  /*9630*/  IMAD.MOV.U32 R6, RZ, RZ, -0x1 ;  /* 0xffffffffff067424 */ /* 0x000fe200078e00ff */
[----:B------:R-:W-:-:S02]  /*9640*/  ISETP.LT.U32.AND P0, PT, R8, 0x4, P0 ;  /* 0x000000040800780c */ /* 0x000fc40000701070 */
[----:B------:R-:W-:Y:S01]  /*9650*/  IADD3.X R17, R17, UR13, RZ, P2, !PT ;  /* 0x0000000d11117c10 */ /* 0x000fe200097fe4ff */
[----:B------:R-:W0:Y:S01]  /*9660*/  @P1 S2R R10, SR_CgaCtaId ;  /* 0x00000000000a1919 */ /* 0x000e220000008800 */
[----:B------:R-:W-:Y:S02]  /*9670*/  @P1 MOV R5, 0x400 ;  /* 0x0000040000051802 */ /* 0x000fe40000000f00 */
[----:B------:R-:W-:Y:S02]  /*9680*/  ISETP.GE.U32.AND P2, PT, R16, UR6, PT ;  /* 0x0000000610007c0c */ /* 0x000fe4000bf46070 */
[----:B------:R-:W-:Y:S02]  /*9690*/  LOP3.LUT R4, R4, 0x1, RZ, 0xc0, !PT ;  /* 0x0000000104047812 */ /* 0x000fe400078ec0ff */
[----:B------:R-:W-:Y:S02]  /*96a0*/  LOP3.LUT R3, R3, 0x3, RZ, 0xc0, !PT ;  /* 0x0000000303037812 */ /* 0x000fe400078ec0ff */
[----:B------:R-:W-:-:S02]  /*96b0*/  PRMT R9, RZ, 0x7610, R9 ;  /* 0x00007610ff097816 */ /* 0x000fc40000000009 */
[----:B0-----:R-:W-:-:S04]  /*96c0*/  @P1 LEA R5, R10, R5, 0x18 ;  /* 0x000000050a051211 */ /* 0x001fc800078ec0ff */
[----:B------:R0:W-:Y:S01]  /*96d0*/  @P1 SYNCS.ARRIVE.TRANS64.A1T0 RZ, [R5+URZ+0x58], RZ ;  /* 0x000058ff05ff19a7 */ /* 0x0001e2000810003f */
[----:B------:R-:W-:-:S04]  /*96e0*/  ISETP.NE.U32.AND P1, PT, R4, 0x1, PT ;  /* 0x000000010400780c */ /* 0x000fc80003f25070 */
[----:B------:R-:W-:Y:S02]  /*96f0*/  ISETP.GT.U32.AND P1, PT, R8, 0x3, !P1 ;  /* 0x000000030800780c */ /* 0x000fe40004f24070 */
[----:B0-----:R-:W-:Y:S02]  /*9700*/  SEL R5, RZ, 0x1, !P0 ;  /* 0x00000001ff057807 */ /* 0x001fe40004000000 */
[----:B------:R-:W-:Y:S02]  /*9710*/  ISETP.GE.U32.AND.EX P0, PT, R17, UR7, PT, P2 ;  /* 0x0000000711007c0c */ /* 0x000fe4000bf06120 */
[----:B------:R-:W-:-:S04]  /*9720*/  SEL R4, RZ, 0x1, !P1 ;  /* 0x00000001ff047807 */ /* 0x000fc80004800000 */
[----:B------:R-:W-:Y:S02]  /*9730*/  LOP3.LUT R0, R4, R0, R5, 0x96, !PT ;  /* 0x0000000004007212 */ /* 0x000fe400078e9605 */
[----:B------:R-:W-:-:S05]  /*9740*/  PRMT R4, RZ, 0x7610, R4 ;  /* 0x00007610ff047816 */ /* 0x000fca0000000004 */
[----:B------:R-:W-:Y:S05]  /*9750*/  @P0 BRA `(.L_x_302) ;  /* 0x0000000400500947 */ /* 0x000fea0003800000 */
[----:B------:R-:W0:Y:S01]  /*9760*/  S2R R15, SR_CTAID.X ;  /* 0x00000000000f7919 */ /* 0x000e220000002500 */
[----:B------:R-:W-:Y:S01]  /*9770*/  ULDC.64 UR6, c[0x0][0x628] ;  /* 0x00018a0000067ab9 */ /* 0x000fe20000000a00 */
[----:B------:R-:W1:Y:S01]  /*9780*/  LDC R20, c[0x0][0x144] ;  /* 0x00005100ff147b82 */ /* 0x000e620000000800 */
[----:B------:R-:W-:Y:S01]  /*9790*/  ISETP.NE.U32.AND P0, PT, RZ, UR6, PT ;  /* 0x00000006ff007c0c */ /* 0x000fe2000bf05070 */
[----:B------:R-:W2:Y:S01]  /*97a0*/  S2R R13, SR_CTAID.Y ;  /* 0x00000000000d7919 */ /* 0x000ea20000002600 */
[----:B------:R-:W-:Y:S01]  /*97b0*/  ULDC UR8, c[0x0][0x630] ;  /* 0x00018c0000087ab9 */ /* 0x000fe20000000800 */
[----:B------:R-:W-:Y:S01]  /*97c0*/  ULDC UR9, c[0x0][0x150] ;  /* 0x0000540000097ab9 */ /* 0x000fe20000000800 */
[----:B------:R-:W-:Y:S01]  /*97d0*/  ISETP.NE.AND.EX P0, PT, RZ, UR7, PT, P0 ;  /* 0x00000007ff007c0c */ /* 0x000fe2000bf05300 */
[----:B------:R-:W-:Y:S02]  /*97e0*/  IMAD.MOV.U32 R4, RZ, RZ, R16 ;  /* 0x000000ffff047224 */ /* 0x000fe400078e0010 */
[----:B------:R-:W-:Y:S01]  /*97f0*/  IMAD.MOV.U32 R5, RZ, RZ, R17 ;  /* 0x000000ffff057224 */ /* 0x000fe200078e0011 */
[----:B0-----:R-:W-:-:S09]  /*9800*/  I2FP.F32.U32 R22, R15 ;  /* 0x0000000f00167245 */ /* 0x001fd20000201000 */
[----:B------:R-:W-:Y:S05]  /*9810*/  @!P0 BRA `(.L_x_303) ;  /* 0x0000000000288947 */ /* 0x000fea0003800000 */
[----:B------:R-:W-:Y:S02]  /*9820*/  ULDC UR5, c[0x0][0x634] ;  /* 0x00018d0000057ab9 */ /* 0x000fe40000000800 */
[----:B------:R-:W-:-:S05]  /*9830*/  IADD3 R5, P0, R16, UR5, RZ ;  /* 0x0000000510057c10 */ /* 0x000fca000ff1e0ff */
[----:B------:R-:W-:-:S04]  /*9840*/  IMAD.X R21, RZ, RZ, R17, P0 ;  /* 0x000000ffff157224 */ /* 0x000fc800000e0611 */
[----:B------:R-:W-:-:S04]  /*9850*/  IMAD.WIDE.U32 R6, R21, UR6, RZ ;  /* 0x0000000615067c25 */ /* 0x000fc8000f8e00ff */
[----:B------:R-:W-:-:S04]  /*9860*/  IMAD.WIDE.U32 R6, P0, R5, UR7, R6 ;  /* 0x0000000705067c25 */ /* 0x000fc8000f800006 */
[----:B------:R-:W-:-:S04]  /*9870*/  IMAD.WIDE.U32 R4, R5, UR6, RZ ;  /* 0x0000000605047c25 */ /* 0x000fc8000f8e00ff */
[----:B------:R-:W-:Y:S01]  /*9880*/  IMAD.MOV.U32 R4, RZ, RZ, R7 ;  /* 0x000000ffff047224 */ /* 0x000fe200078e0007 */
[----:B------:R-:W-:Y:S01]  /*9890*/  IADD3 RZ, P1, R5, R6, RZ ;  /* 0x0000000605ff7210 */ /* 0x000fe20007f3e0ff */
[----:B------:R-:W-:-:S04]  /*98a0*/  IMAD.X R5, RZ, RZ, RZ, P0 ;  /* 0x000000ffff057224 */ /* 0x000fc800000e06ff */
[----:B------:R-:W-:-:S08]  /*98b0*/  IMAD.WIDE.U32.X R4, R21, UR7, R4, P1 ;  /* 0x0000000715047c25 */ /* 0x000fd000088e0404 */
.L_x_303:
[----:B------:R-:W-:Y:S01]  /*98c0*/  FMUL R22, R22, UR9 ;  /* 0x0000000916167c20 */ /* 0x000fe20008400000 */
[--C-:B------:R-:W-:Y:S01]  /*98d0*/  SHF.R.U64 R14, R4, UR8, R5.reuse ;  /* 0x00000008040e7c19 */ /* 0x100fe20008001205 */
[----:B------:R-:W-:Y:S01]  /*98e0*/  ULDC.64 UR6, c[0x0][0x620] ;  /* 0x0001880000067ab9 */ /* 0x000fe20000000a00 */
[----:B------:R-:W-:Y:S01]  /*98f0*/  SHF.R.U32.HI R4, RZ, UR8, R5 ;  /* 0x00000008ff047c19 */ /* 0x000fe20008011605 */
[----:B------:R-:W-:Y:S01]  /*9900*/  ULDC.64 UR8, c[0x0][0x640] ;  /* 0x0001900000087ab9 */ /* 0x000fe20000000a00 */
[----:B------:R-:W-:Y:S01]  /*9910*/  IADD3 R5, P0, RZ, -R14, RZ ;  /* 0x8000000eff057210 */ /* 0x000fe20007f1e0ff */
[----:B------:R-:W0:Y:S01]  /*9920*/  F2I.U32.TRUNC.NTZ R22, R22 ;  /* 0x0000001600167305 */ /* 0x000e22000020f000 */
[----:B------:R-:W-:-:S03]  /*9930*/  ULDC UR5, c[0x0][0x618] ;  /* 0x0001860000057ab9 */ /* 0x000fc60000000800 */
[----:B------:R-:W-:Y:S01]  /*9940*/  IMAD.X R4, RZ, RZ, ~R4, P0 ;  /* 0x000000ffff047224 */ /* 0x000fe200000e0e04 */
[----:B------:R-:W-:-:S03]  /*9950*/  ISETP.NE.U32.AND P0, PT, RZ, UR8, PT ;  /* 0x00000008ff007c0c */ /* 0x000fc6000bf05070 */
[----:B------:R-:W-:Y:S01]  /*9960*/  IMAD R4, R4, UR6, RZ ;  /* 0x0000000604047c24 */ /* 0x000fe2000f8e02ff */
[----:B------:R-:W-:-:S03]  /*9970*/  ISETP.NE.AND.EX P0, PT, RZ, UR9, PT, P0 ;  /* 0x00000009ff007c0c */ /* 0x000fc6000bf05300 */
[C---:B------:R-:W-:Y:S02]  /*9980*/  IMAD R7, R5.reuse, UR7, R4 ;  /* 0x0000000705077c24 */ /* 0x040fe4000f8e0204 */
[----:B------:R-:W-:Y:S01]  /*9990*/  IMAD.WIDE.U32 R4, R5, UR6, R16 ;  /* 0x0000000605047c25 */ /* 0x000fe2000f8e0010 */
[----:B------:R-:W-:-:S03]  /*99a0*/  ULDC UR6, c[0x0][0x154] ;  /* 0x0000550000067ab9 */ /* 0x000fc60000000800 */
[----:B0-----:R-:W-:Y:S02]  /*99b0*/  IMAD.MOV R6, RZ, RZ, -R22 ;  /* 0x000000ffff067224 */ /* 0x001fe400078e0a16 */
[----:B------:R-:W-:Y:S02]  /*99c0*/  IMAD.IADD R5, R5, 0x1, R7 ;  /* 0x0000000105057824 */ /* 0x000fe400078e0207 */
[----:B-1----:R-:W-:Y:S01]  /*99d0*/  IMAD R15, R20, R6, R15 ;  /* 0x00000006140f7224 */ /* 0x002fe200078e020f */
[----:B--2---:R-:W-:Y:S01]  /*99e0*/  I2FP.F32.U32 R6, R13 ;  /* 0x0000000d00067245 */ /* 0x004fe20000201000 */
[----:B------:R-:W0:Y:S01]  /*99f0*/  LDC R20, c[0x0][0x148] ;  /* 0x00005200ff147b82 */ /* 0x000e220000000800 */
[--C-:B------:R-:W-:Y:S02]  /*9a00*/  SHF.R.U64 R21, R4, UR5, R5.reuse ;  /* 0x0000000504157c19 */ /* 0x100fe40008001205 */
[----:B------:R-:W-:Y:S01]  /*9a10*/  SHF.R.U32.HI R4, RZ, UR5, R5 ;  /* 0x00000005ff047c19 */ /* 0x000fe20008011605 */
[----:B------:R-:W-:Y:S01]  /*9a20*/  FMUL R6, R6, UR6 ;  /* 0x0000000606067c20 */ /* 0x000fe20008400000 */
[----:B------:R-:W-:-:S02]  /*9a30*/  ULDC UR5, c[0x0][0x608] ;  /* 0x0001820000057ab9 */ /* 0x000fc40000000800 */
[--C-:B------:R-:W-:Y:S01]  /*9a40*/  SHF.R.U64 R23, R21, UR5, R4.reuse ;  /* 0x0000000515177c19 */ /* 0x100fe20008001204 */
[----:B------:R1:W2:Y:S01]  /*9a50*/  F2I.U32.TRUNC.NTZ R24, R6 ;  /* 0x0000000600187305 */ /* 0x0002a2000020f000 */
[----:B------:R-:W-:Y:S01]  /*9a60*/  SHF.R.U32.HI R4, RZ, UR5, R4 ;  /* 0x00000005ff047c19 */ /* 0x000fe20008011604 */
[----:B------:R-:W-:-:S03]  /*9a70*/  ULDC UR5, c[0x0][0x658] ;  /* 0x0001960000057ab9 */ /* 0x000fc60000000800 */
[--C-:B------:R-:W-:Y:S02]  /*9a80*/  SHF.R.U64 R22, R23, UR5, R4.reuse ;  /* 0x0000000517167c19 */ /* 0x100fe40008001204 */
[----:B------:R-:W-:-:S03]  /*9a90*/  SHF.R.U32.HI R25, RZ, UR5, R4 ;  /* 0x00000005ff197c19 */ /* 0x000fc60008011604 */
[----:B------:R-:W-:Y:S02]  /*9aa0*/  IMAD.MOV.U32 R4, RZ, RZ, R22 ;  /* 0x000000ffff047224 */ /* 0x000fe400078e0016 */
[----:B------:R-:W-:Y:S01]  /*9ab0*/  IMAD.MOV.U32 R5, RZ, RZ, R25 ;  /* 0x000000ffff057224 */ /* 0x000fe200078e0019 */
[----:B-1----:R-:W-:Y:S06]  /*9ac0*/  @!P0 BRA `(.L_x_304) ;  /* 0x0000000000288947 */ /* 0x002fec0003800000 */
        /* <DEDUP_REMOVED lines=10> */
.L_x_304:
[----:B------:R-:W-:Y:S01]  /*9b70*/  ISETP.NE.AND P0, PT, R2, 0x1, PT ;  /* 0x000000010200780c */ /* 0x000fe20003f05270 */
[----:B------:R-:W-:Y:S01]  /*9b80*/  ULDC UR5, c[0x0][0x648] ;  /* 0x0001920000057ab9 */ /* 0x000fe20000000800 */
[----:B------:R-:W-:Y:S01]  /*9b90*/  LOP3.LUT R23, R23, UR17, RZ, 0xc0, !PT ;  /* 0x0000001117177c12 */ /* 0x000fe2000f8ec0ff */
[----:B--2---:R-:W-:Y:S01]  /*9ba0*/  IMAD.MOV R24, RZ, RZ, -R24 ;  /* 0x000000ffff187224 */ /* 0x004fe200078e0a18 */
[----:B------:R-:W-:Y:S01]  /*9bb0*/  SHF.R.U64 R4, R4, UR5, R5 ;  /* 0x0000000504047c19 */ /* 0x000fe20008001205 */
[----:B------:R-:W-:Y:S01]  /*9bc0*/  ULDC UR5, c[0x0][0x638] ;  /* 0x00018e0000057ab9 */ /* 0x000fe20000000800 */
[----:B------:R-:W-:Y:S01]  /*9bd0*/  LOP3.LUT R21, R21, UR4, RZ, 0xc0, !PT ;  /* 0x0000000415157c12 */ /* 0x000fe2000f8ec0ff */
[----:B------:R-:W-:Y:S01]  /*9be0*/  ULDC UR6, c[0x0][0x610] ;  /* 0x0001840000067ab9 */ /* 0x000fe20000000800 */
[----:B------:R-:W-:Y:S02]  /*9bf0*/  IMAD.MOV.U32 R6, RZ, RZ, R14 ;  /* 0x000000ffff067224 */ /* 0x000fe400078e000e */
[----:B------:R-:W-:-:S02]  /*9c00*/  IMAD.MOV R5, RZ, RZ, -R4 ;  /* 0x000000ffff057224 */ /* 0x000fc400078e0a04 */
[----:B------:R-:W-:Y:S02]  /*9c10*/  IMAD R4, R4, UR18, R23 ;  /* 0x0000001204047c24 */ /* 0x000fe4000f8e0217 */
[----:B0-----:R-:W-:Y:S02]  /*9c20*/  @P0 IMAD R15, R20, R24, R13 ;  /* 0x00000018140f0224 */ /* 0x001fe400078e020d */
[----:B------:R-:W-:Y:S01]  /*9c30*/  IMAD R22, R5, UR5, R22 ;  /* 0x0000000505167c24 */ /* 0x000fe2000f8e0216 */
[----:B------:R-:W-:Y:S01]  /*9c40*/  ULDC UR5, c[0x0][0x600] ;  /* 0x0001800000057ab9 */ /* 0x000fe20000000800 */
[----:B------:R-:W-:Y:S02]  /*9c50*/  IMAD R15, R4, UR6, R15 ;  /* 0x00000006040f7c24 */ /* 0x000fe4000f8e020f */
[----:B------:R-:W-:Y:S02]  /*9c60*/  IMAD R22, R22, UR5, R21 ;  /* 0x0000000516167c24 */ /* 0x000fe4000f8e0215 */
[----:B------:R-:W-:-:S03]  /*9c70*/  IMAD.MOV.U32 R4, RZ, RZ, 0x1 ;  /* 0x00000001ff047424 */ /* 0x000fc600078e00ff */
[----:B------:R-:W-:Y:S02]  /*9c80*/  SEL R7, R22, R15, !P0 ;  /* 0x0000000f16077207 */ /* 0x000fe40004000000 */
[----:B------:R-:W-:-:S07]  /*9c90*/  SEL R13, R15, R22, !P0 ;  /* 0x000000160f0d7207 */ /* 0x000fce0004000000 */
.L_x_302:
[----:B------:R-:W-:Y:S05]  /*9ca0*/  BSYNC B1 ;  /* 0x0000000000017941 */ /* 0x000fea0003800000 */
.L_x_301:
[----:B------:R-:W-:-:S13]  /*9cb0*/  LOP3.LUT P0, RZ, R4, 0xff, RZ, 0xc0, !PT ;  /* 0x000000ff04ff7812 */ /* 0x000fda000780c0ff */
[----:B------:R-:W-:Y:S05]  /*9cc0*/  @P0 BRA `(.L_x_305) ;  /* 0xfffffff400340947 */ /* 0x000fea000383ffff */
[----:B------:R-:W-:Y:S05]  /*9cd0*/  BSYNC B0 ;  /* 0x0000000000007941 */ /* 0x000fea0003800000 */
.L_x_294:
[----:B------:R-:W-:-:S03]  /*9ce0*/  UMOV UR5, 0xffffffff ;  /* 0xffffffff00057882 */ /* 0x000fc60000000000 */
[----:B------:R-:W-:Y:S05]  /*9cf0*/  BRA.DIV UR5, `(.L_x_306) ;  /* 0x0000000605147947 */ /* 0x000fea000b800000 */
[----:B------:R-:W-:-:S13]  /*9d00*/  ELECT P6, URZ, PT ;  /* 0x00000000003f782f */ /* 0x000fda00038c0000 */
.L_x_320:
[----:B------:R-:W-:Y:S04]  /*9d10*/  BSSY B0, `(.L_x_307) ;  /* 0x000002b000007945 */ /* 0x000fe80003800000 */
[----:B------:R-:W-:Y:S05]  /*9d20*/  @!P6 BRA `(.L_x_308) ;  /* 0x0000000000a4e947 */ /* 0x000fea0003800000 */
[----:B------:R-:W-:-:S04]  /*9d30*/  LOP3.LUT R19, R19, 0x2, RZ, 0xfc, !PT ;  /* 0x0000000213137812 */ /* 0x000fc800078efcff */
[----:B------:R-:W-:-:S13]  /*9d40*/  ISETP.NE.AND P0, PT, R19, 0x3, PT ;  /* 0x000000031300780c */ /* 0x000fda0003f05270 */
[----:B------:R-:W-:Y:S05]  /*9d50*/  @!P0 BRA `(.L_x_309) ;  /* 0x0000000000048947 */ /* 0x000fea0003800000 */
[----:B------:R-:W-:Y:S01]  /*9d60*/  BPT.TRAP 0x1 ;  /* 0x000000040000795c */ /* 0x000fe20000300000 */
.L_x_309:
[----:B------:R-:W0:Y:S01]  /*9d70*/  S2R R5, SR_CgaCtaId ;  /* 0x0000000000057919 */ /* 0x000e220000008800 */
[----:B------:R-:W-:Y:S02]  /*9d80*/  MOV R2, 0x400 ;  /* 0x0000040000027802 */ /* 0x000fe40000000f00 */
[----:B------:R-:W-:Y:S02]  /*9d90*/  SHF.L.U32 R4, R0, 0x1f, RZ ;  /* 0x0000001f00047819 */ /* 0x000fe400000006ff */
[----:B0-----:R-:W-:-:S05]  /*9da0*/  LEA R2, R5, R2, 0x18 ;  /* 0x0000000205027211 */ /* 0x001fca00078ec0ff */
[----:B------:R-:W-:-:S04]  /*9db0*/  VIADD R2, R2, 0x20 ;  /* 0x0000002002027836 */ /* 0x000fc80000000000 */
[C---:B------:R-:W-:Y:S02]  /*9dc0*/  IMAD R7, R3.reuse, 0x8, R2 ;  /* 0x0000000803077824 */ /* 0x040fe400078e0202 */
[----:B------:R-:W-:Y:S02]  /*9dd0*/  VIADD R3, R3, 0x1 ;  /* 0x0000000103037836 */ /* 0x000fe40000000000 */
[----:B------:R-:W0:Y:S03]  /*9de0*/  SYNCS.PHASECHK.TRANS64.TRYWAIT P0, [R7+URZ], R4 ;  /* 0x00000004070075a7 */ /* 0x000e26000800017f */
[----:B------:R-:W-:-:S04]  /*9df0*/  ISETP.NE.AND P1, PT, R3, 0x4, PT ;  /* 0x000000040300780c */ /* 0x000fc80003f25270 */
[----:B------:R-:W-:Y:S02]  /*9e00*/  SEL R5, RZ, 0x1, P1 ;  /* 0x00000001ff057807 */ /* 0x000fe40000800000 */
[----:B------:R-:W-:Y:S02]  /*9e10*/  SEL R3, R3, RZ, P1 ;  /* 0x000000ff03037207 */ /* 0x000fe40000800000 */
[----:B------:R-:W-:-:S03]  /*9e20*/  LOP3.LUT R6, R0, R5, RZ, 0x3c, !PT ;  /* 0x0000000500067212 */ /* 0x000fc600078e3cff */
[----:B------:R-:W-:Y:S01]  /*9e30*/  IMAD R8, R3, 0x8, R2 ;  /* 0x0000000803087824 */ /* 0x000fe200078e0202 */
[----:B------:R-:W-:Y:S01]  /*9e40*/  SHF.L.U32 R5, R6, 0x1f, RZ ;  /* 0x0000001f06057819 */ /* 0x000fe200000006ff */
[----:B0-----:R-:W-:Y:S06]  /*9e50*/  @!P0 BRA `(.L_x_310) ;  /* 0x0000000000dc8947 */ /* 0x001fec0003800000 */
.L_x_321:
[----:B------:R-:W1:Y:S01]  /*9e60*/  SYNCS.PHASECHK.TRANS64.TRYWAIT P0, [R8+URZ], R5 ;  /* 0x00000005080075a7 */ /* 0x000e62000800017f */
[----:B------:R-:W-:-:S05]  /*9e70*/  VIADD R0, R3, 0x1 ;  /* 0x0000000103007836 */ /* 0x000fca0000000000 */
[----:B------:R-:W-:-:S04]  /*9e80*/  ISETP.NE.AND P1, PT, R0, 0x4, PT ;  /* 0x000000040000780c */ /* 0x000fc80003f25270 */
[----:B------:R-:W-:Y:S02]  /*9e90*/  SEL R3, RZ, 0x1, P1 ;  /* 0x00000001ff037807 */ /* 0x000fe40000800000 */
[----:B0-----:R-:W-:Y:S02]  /*9ea0*/  SEL R7, R0, RZ, P1 ;  /* 0x000000ff00077207 */ /* 0x001fe40000800000 */
[----:B------:R-:W-:-:S03]  /*9eb0*/  LOP3.LUT R9, R6, R3, RZ, 0x3c, !PT ;  /* 0x0000000306097212 */ /* 0x000fc600078e3cff */
[----:B------:R-:W-:Y:S01]  /*9ec0*/  IMAD R11, R7, 0x8, R2 ;  /* 0x00000008070b7824 */ /* 0x000fe200078e0202 */
[----:B------:R-:W-:Y:S01]  /*9ed0*/  SHF.L.U32 R6, R9, 0x1f, RZ ;  /* 0x0000001f09067819 */ /* 0x000fe200000006ff */
[----:B-1----:R-:W-:Y:S06]  /*9ee0*/  @!P0 BRA `(.L_x_311) ;  /* 0x0000000000cc8947 */ /* 0x002fec0003800000 */
.L_x_322:
[----:B------:R-:W1:Y:S01]  /*9ef0*/  SYNCS.PHASECHK.TRANS64.TRYWAIT P0, [R11+URZ], R6 ;  /* 0x000000060b0075a7 */ /* 0x000e62000800017f */
[----:B------:R-:W-:-:S05]  /*9f00*/  VIADD R0, R7, 0x1 ;  /* 0x0000000107007836 */ /* 0x000fca0000000000 */
[----:B------:R-:W-:-:S04]  /*9f10*/  ISETP.NE.AND P1, PT, R0, 0x4, PT ;  /* 0x000000040000780c */ /* 0x000fc80003f25270 */
[----:B------:R-:W-:Y:S02]  /*9f20*/  SEL R4, RZ, 0x1, P1 ;  /* 0x00000001ff047807 */ /* 0x000fe40000800000 */
[----:B------:R-:W-:Y:S02]  /*9f30*/  SEL R3, R0, RZ, P1 ;  /* 0x000000ff00037207 */ /* 0x000fe40000800000 */
[----:B------:R-:W-:Y:S01]  /*9f40*/  LOP3.LUT R0, R9, R4, RZ, 0x3c, !PT ;  /* 0x0000000409007212 */ /* 0x000fe200078e3cff */
[----:B-1----:R-:W-:Y:S06]  /*9f50*/  @!P0 BRA `(.L_x_312) ;  /* 0x0000000000c48947 */ /* 0x002fec0003800000 */
.L_x_323:
[----:B------:R-:W-:Y:S01]  /*9f60*/  IMAD R3, R3, 0x8, R2 ;  /* 0x0000000803037824 */ /* 0x000fe200078e0202 */
[----:B------:R-:W-:-:S07]  /*9f70*/  SHF.L.U32 R0, R0, 0x1f, RZ ;  /* 0x0000001f00007819 */ /* 0x000fce00000006ff */
.L_x_313:
[----:B--2---:R2:W3:Y:S02]  /*9f80*/  SYNCS.PHASECHK.TRANS64.TRYWAIT P0, [R3+URZ], R0 ;  /* 0x00000000030075a7 */ /* 0x0044e4000800017f */
[----:B---3--:R-:W-:Y:S05]  /*9f90*/  @!P0 NANOSLEEP.SYNCS 0x989680 ;  /* 0x009896800000895d */ /* 0x008fea0003900000 */
[----:B------:R-:W3:Y:S02]  /*9fa0*/  @!P0 SYNCS.PHASECHK.TRANS64 P0, [R3+URZ], R0 ;  /* 0x00000000030085a7 */ /* 0x000ee4000800007f */
[----:B---3--:R-:W-:Y:S05]  /*9fb0*/  @!P0 BRA `(.L_x_313) ;  /* 0xfffffffc00f08947 */ /* 0x008fea000383ffff */
.L_x_308:
[----:B------:R-:W-:Y:S05]  /*9fc0*/  BSYNC B0 ;  /* 0x0000000000007941 */ /* 0x000fea0003800000 */
.L_x_307:
[----:B------:R-:W-:Y:S05]  /*9fd0*/  EXIT ;  /* 0x000000000000794d */ /* 0x000fea0003800000 */
.L_x_21:
[----:B---3--:R3:W4:Y:S02]  /*9fe0*/  SYNCS.PHASECHK.TRANS64.TRYWAIT P1, [R3+URZ], R0 ;  /* 0x00000000030075a7 */ /* 0x008724000802017f */
[----:B----4-:R-:W-:Y:S05]  /*9ff0*/  @!P1 NANOSLEEP.SYNCS 0x989680 ;  /* 0x009896800000995d */ /* 0x010fea0003900000 */
[----:B------:R-:W4:Y:S02]  /*a000*/  @!P1 SYNCS.PHASECHK.TRANS64 P1, [R3+URZ], R0 ;  /* 0x00000000030095a7 */ /* 0x000f24000802007f */
[----:B----4-:R-:W-:Y:S05]  /*a010*/  @!P1 BRA `(.L_x_21) ;  /* 0xfffffffc00f09947 */ /* 0x010fea000383ffff */
[----:B------:R-:W-:Y:S05]  /*a020*/  BRA `(.L_x_20) ;  /* 0xffffff7400207947 */ /* 0x000fea000383ffff */
.L_x_26:
[----:B-1----:R1:W2:Y:S02]  /*a030*/  SYNCS.PHASECHK.TRANS64.TRYWAIT P1, [R5+URZ], R4 ;  /* 0x00000004050075a7 */ /* 0x0022a4000802017f */
[----:B--2---:R-:W-:Y:S05]  /*a040*/  @!P1 NANOSLEEP.SYNCS 0x989680 ;  /* 0x009896800000995d */ /* 0x004fea0003900000 */
[----:B------:R-:W2:Y:S02]  /*a050*/  @!P1 SYNCS.PHASECHK.TRANS64 P1, [R5+URZ], R4 ;  /* 0x00000004050095a7 */ /* 0x000ea4000802007f */
[----:B--2---:R-:W-:Y:S05]  /*a060*/  @!P1 BRA `(.L_x_26) ;  /* 0xfffffffc00f09947 */ /* 0x004fea000383ffff */
[----:B------:R-:W-:Y:S05]  /*a070*/  BRA `(.L_x_25) ;  /* 0xffffff78001c7947 */ /* 0x000fea000383ffff */
.L_x_295:
[----:B------:R-:W-:Y:S01]  /*a080*/  BSSY B1, `(.L_x_314) ;  /* 0x0000006000017945 */ /* 0x000fe20003800000 */
[----:B------:R-:W-:-:S07]  /*a090*/  IMAD.MOV.U32 R15, RZ, RZ, -0x1 ;  /* 0xffffffffff0f7424 */ /* 0x000fce00078e00ff */
[----:B------:R-:W-:Y:S05]  /*a0a0*/  WARPSYNC.COLLECTIVE R15, `(.L_x_315) ;  /* 0x000000000f0c7348 */ /* 0x000fea0003c00000 */
[----:B------:R-:W-:Y:S02]  /*a0b0*/  ELECT P6, UR62, PT ;  /* 0x00000000003e782f */ /* 0x000fe400038c0000 */
[----:B------:R-:W-:Y:S01]  /*a0c0*/  MOV R14, UR62 ;  /* 0x0000003e000e7c02 */ /* 0x000fe20008000f00 */
[----:B------:R-:W-:Y:S10]  /*a0d0*/  ENDCOLLECTIVE ;  /* 0x000000000000791b */ /* 0x000ff40003800000 */
.L_x_315:
[----:B------:R-:W-:Y:S05]  /*a0e0*/  BSYNC B1 ;  /* 0x0000000000017941 */ /* 0x000fea0003800000 */
.L_x_314:
[----:B------:R-:W-:Y:S05]  /*a0f0*/  BRA `(.L_x_316) ;  /* 0xfffffff000347947 */ /* 0x000fea000383ffff */
.L_x_298:
[----:B0-----:R0:W1:Y:S02]  /*a100*/  SYNCS.PHASECHK.TRANS64.TRYWAIT P0, [R22+URZ+0x20], R13 ;  /* 0x0000200d160075a7 */ /* 0x001064000800017f */
[----:B-1----:R-:W-:Y:S05]  /*a110*/  @!P0 NANOSLEEP.SYNCS 0x989680 ;  /* 0x009896800000895d */ /* 0x002fea0003900000 */
[----:B------:R-:W1:Y:S02]  /*a120*/  @!P0 SYNCS.PHASECHK.TRANS64 P0, [R22+URZ+0x20], R13 ;  /* 0x0000200d160085a7 */ /* 0x000e64000800007f */
[----:B-1----:R-:W-:Y:S05]  /*a130*/  @!P0 BRA `(.L_x_298) ;  /* 0xfffffffc00f08947 */ /* 0x002fea000383ffff */
[----:B------:R-:W-:Y:S05]  /*a140*/  BRA `(.L_x_317) ;  /* 0xfffffff000747947 */ /* 0x000fea000383ffff */
.L_x_306:
[----:B------:R-:W-:Y:S01]  /*a150*/  BSSY B0, `(.L_x_318) ;  /* 0x0000006000007945 */ /* 0x000fe20003800000 */
[----:B------:R-:W-:-:S07]  /*a160*/  IMAD.MOV.U32 R15, RZ, RZ, -0x1 ;  /* 0xffffffffff0f7424 */ /* 0x000fce00078e00ff */
[----:B------:R-:W-:Y:S05]  /*a170*/  WARPSYNC.COLLECTIVE R15, `(.L_x_319) ;  /* 0x000000000f0c7348 */ /* 0x000fea0003c00000 */
[----:B------:R-:W-:Y:S02]  /*a180*/  ELECT P6, UR62, PT ;  /* 0x00000000003e782f */ /* 0x000fe400038c0000 */
[----:B------:R-:W-:Y:S01]  /*a190*/  MOV R14, UR62 ;  /* 0x0000003e000e7c02 */ /* 0x000fe20008000f00 */
[----:B------:R-:W-:Y:S10]  /*a1a0*/  ENDCOLLECTIVE ;  /* 0x000000000000791b */ /* 0x000ff40003800000 */
.L_x_319:
[----:B------:R-:W-:Y:S05]  /*a1b0*/  BSYNC B0 ;  /* 0x0000000000007941 */ /* 0x000fea0003800000 */
.L_x_318:
[----:B------:R-:W-:Y:S05]  /*a1c0*/  BRA `(.L_x_320) ;  /* 0xfffffff800d07947 */ /* 0x000fea000383ffff */
.L_x_310:
[----:B0-----:R0:W1:Y:S02]  /*a1d0*/  SYNCS.PHASECHK.TRANS64.TRYWAIT P0, [R7+URZ], R4 ;  /* 0x00000004070075a7 */ /* 0x001064000800017f */
[----:B-1----:R-:W-:Y:S05]  /*a1e0*/  @!P0 NANOSLEEP.SYNCS 0x989680 ;  /* 0x009896800000895d */ /* 0x002fea0003900000 */
[----:B------:R-:W1:Y:S02]  /*a1f0*/  @!P0 SYNCS.PHASECHK.TRANS64 P0, [R7+URZ], R4 ;  /* 0x00000004070085a7 */ /* 0x000e64000800007f */
[----:B-1----:R-:W-:Y:S05]  /*a200*/  @!P0 BRA `(.L_x_310) ;  /* 0xfffffffc00f08947 */ /* 0x002fea000383ffff */
[----:B------:R-:W-:Y:S05]  /*a210*/  BRA `(.L_x_321) ;  /* 0xfffffffc00107947 */ /* 0x000fea000383ffff */
.L_x_311:
[----:B0-----:R0:W1:Y:S02]  /*a220*/  SYNCS.PHASECHK.TRANS64.TRYWAIT P0, [R8+URZ], R5 ;  /* 0x00000005080075a7 */ /* 0x001064000800017f */
[----:B-1----:R-:W-:Y:S05]  /*a230*/  @!P0 NANOSLEEP.SYNCS 0x989680 ;  /* 0x009896800000895d */ /* 0x002fea0003900000 */
[----:B------:R-:W1:Y:S02]  /*a240*/  @!P0 SYNCS.PHASECHK.TRANS64 P0, [R8+URZ], R5 ;  /* 0x00000005080085a7 */ /* 0x000e64000800007f */
[----:B-1----:R-:W-:Y:S05]  /*a250*/  @!P0 BRA `(.L_x_311) ;  /* 0xfffffffc00f08947 */ /* 0x002fea000383ffff */
[----:B------:R-:W-:Y:S05]  /*a260*/  BRA `(.L_x_322) ;  /* 0xfffffffc00207947 */ /* 0x000fea000383ffff */
.L_x_312:
[----:B-1----:R1:W2:Y:S02]  /*a270*/  SYNCS.PHASECHK.TRANS64.TRYWAIT P0, [R11+URZ], R6 ;  /* 0x000000060b0075a7 */ /* 0x0022a4000800017f */
[----:B--2---:R-:W-:Y:S05]  /*a280*/  @!P0 NANOSLEEP.SYNCS 0x989680 ;  /* 0x009896800000895d */ /* 0x004fea0003900000 */
[----:B------:R-:W2:Y:S02]  /*a290*/  @!P0 SYNCS.PHASECHK.TRANS64 P0, [R11+URZ], R6 ;  /* 0x000000060b0085a7 */ /* 0x000ea4000800007f */
[----:B--2---:R-:W-:Y:S05]  /*a2a0*/  @!P0 BRA `(.L_x_312) ;  /* 0xfffffffc00f08947 */ /* 0x004fea000383ffff */
[----:B------:R-:W-:Y:S05]  /*a2b0*/  BRA `(.L_x_323) ;  /* 0xfffffffc00287947 */ /* 0x000fea000383ffff */
.L_x_324:
[----:B------:R-:W-:-:S00]  /*a2c0*/  BRA `(.L_x_324) ;  /* 0xfffffffc00fc7947 */ /* 0x000fc0000383ffff */
[----:B------:R-:W-:-:S00]  /*a2d0*/  NOP ;  /* 0x0000000000007918 */ /* 0x000fc00000000000 */
        /* <DEDUP_REMOVED lines=10> */
.L_x_325:


//--------------------- .nv.global.init           --------------------------
	.section	.nv.global.init,"aw",@progbits
.nv.global.init:
	.type		$str$22,@object
	.size		$str$22,($str$23 - $str$22)
$str$22:
        /*0000*/ 	.byte	0x6b, 0x5f, 0x74, 0x69, 0x6c, 0x65, 0x5f, 0x63, 0x6f, 0x75, 0x6e, 0x74, 0x20, 0x3e, 0x3d, 0x20
        /*0010*/ 	.byte	0x31, 0x00
	.type		$str$23,@object
	.size		$str$23,(__unnamed_1 - $str$23)
$str$23:
        /*0012*/ 	.byte	0x2f, 0x74, 0x6d, 0x70, 0x2f, 0x63, 0x75, 0x74, 0x6c, 0x61, 0x73, 0x73, 0x5f, 0x73, 0x77, 0x65
        /*0022*/ 	.byte	0x65, 0x70, 0x5f, 0x73, 0x72, 0x63, 0x2f, 0x69, 0x6e, 0x63, 0x6c, 0x75, 0x64, 0x65, 0x2f, 0x63
        /*0032*/ 	.byte	0x75, 0x74, 0x6c, 0x61, 0x73, 0x73, 0x2f, 0x67, 0x65, 0x6d, 0x6d, 0x2f, 0x63, 0x6f, 0x6c, 0x6c
        /*0042*/ 	.byte	0x65, 0x63, 0x74, 0x69, 0x76, 0x65, 0x2f, 0x73, 0x6d, 0x39, 0x30, 0x5f, 0x6d, 0x6d, 0x61, 0x5f
        /*0052*/ 	.byte	0x74, 0x6d, 0x61, 0x5f, 0x67, 0x6d, 0x6d, 0x61, 0x5f, 0x73, 0x73, 0x5f, 0x77, 0x61, 0x72, 0x70
        /*0062*/ 	.byte	0x73, 0x70, 0x65, 0x63, 0x69, 0x61, 0x6c, 0x69, 0x7a, 0x65, 0x64, 0x2e, 0x68, 0x70, 0x70, 0x00
	.type		__unnamed_1,@object
	.size		__unnamed_1,(.L_0 - __unnamed_1)
__unnamed_1:
        /*0072*/ 	.byte	0x76, 0x6f, 0x69, 0x64, 0x20, 0x63, 0x75, 0x74, 0x6c, 0x61, 0x73, 0x73, 0x3a, 0x3a, 0x67, 0x65
        /* <DEDUP_REMOVED lines=175> */
        /*0b72*/ 	.byte	0x74, 0x65, 0x3a, 0x3a, 0x69, 0x64, 0x65, 0x6e, 0x74, 0x69, 0x74, 0x79, 0x5d, 0x00
.L_0:


//--------------------- .nv.shared._ZN7cutlass13device_kernelINS_4gemm6kernel13GemmUniversalIN4cute5tupleIJiiiiEEENS1_10collective13CollectiveMmaINS1_34MainloopSm90TmaGmmaWarpSpecializedILi4ENS5_IJNS4_1CILi1EEENSA_ILi4EEESB_EEENS1_35KernelTmaWarpSpecializedCooperativeEEENS5_IJNSA_ILi128EEENSA_ILi256EEENSA_ILi32EEEEEEfNS5_IJlSB_lEEEfSK_NS4_8TiledMMAINS4_8MMA_AtomIJNS4_4SM904GMMA30MMA_64x256x8_F32TF32TF32_SS_TNILNSO_7ScaleInE1ELSQ_1EEEEEENS4_6LayoutINS5_IJNSA_ILi2EEESB_SB_EEENS5_IJSB_NSA_ILi0EEESW_EEEEENS5_IJNS4_10UnderscoreESZ_SZ_EEEEENS4_23SM90_TMA_LOAD_MULTICASTENS4_14ComposedLayoutINS4_7SwizzleILi3ELi4ELi3EEENS4_18smem_ptr_flag_bitsILi32EEENST_INS5_IJNSA_ILi8EEESI_EEENS5_IJSI_SB_EEEEEEEvNS4_8identityENS4_13SM90_TMA_LOADES1C_vS1D_EENS_8epilogue10collective6detail29Sm90TmaWarpSpecializedAdapterINS1H_15DefaultEpilogueIfSK_SK_NS1G_6thread17LinearCombinationIfLi1EffLNS1L_9ScaleType4KindE0ELNS_15FloatRoundStyleE2EfEENS1_15EpilogueDefaultEEEEEvvEEEEvNT_6ParamsE --------------------------
	.section	.nv.shared._ZN7cutlass13device_kernelINS_4gemm6kernel13GemmUniversalIN4cute5tupleIJiiiiEEENS1_10collective13CollectiveMmaINS1_34MainloopSm90TmaGmmaWarpSpecializedILi4ENS5_IJNS4_1CILi1EEENSA_ILi4EEESB_EEENS1_35KernelTmaWarpSpecializedCooperativeEEENS5_IJNSA_ILi128EEENSA_ILi256EEENSA_ILi32EEEEEEfNS5_IJlSB_lEEEfSK_NS4_8TiledMMAINS4_8MMA_AtomIJNS4_4SM904GMMA30MMA_64x256x8_F32TF32TF32_SS_TNILNSO_7ScaleInE1ELSQ_1EEEEEENS4_6LayoutINS5_IJNSA_ILi2EEESB_SB_EEENS5_IJSB_NSA_ILi0EEESW_EEEEENS5_IJNS4_10UnderscoreESZ_SZ_EEEEENS4_23SM90_TMA_LOAD_MULTICASTENS4_14ComposedLayoutINS4_7SwizzleILi3ELi4ELi3EEENS4_18smem_ptr_flag_bitsILi32EEENST_INS5_IJNSA_ILi8EEESI_EEENS5_IJSI_SB_EEEEEEEvNS4_8identityENS4_13SM90_TMA_LOADES1C_vS1D_EENS_8epilogue10collective6detail29Sm90TmaWarpSpecializedAdapterINS1H_15DefaultEpilogueIfSK_SK_NS1G_6thread17LinearCombinationIfLi1EffLNS1L_9ScaleType4KindE0ELNS_15FloatRoundStyleE2EfEENS1_15EpilogueDefaultEEEEEvvEEEEvNT_6ParamsE,"aw",@nobits
	.sectionflags	@""
	.align	16
	.zero		1024


//--------------------- .nv.shared.reserved.0     --------------------------
	.section	.nv.shared.reserved.0,"aw",@nobits
	.weak		__nv_reservedSMEM_offset_0_alias
	.size		__nv_reservedSMEM_offset_0_alias, 0, 0
	.other		__nv_reservedSMEM_offset_0_alias,@"STO_CUDA_RESERVED_SHARED STV_DEFAULT"
__nv_reservedSMEM_offset_0_alias:
	.zero		0


//--------------------- .nv.global                --------------------------
	.section	.nv.global,"aw",@nobits
.nv.global:
	.type		_ZN40_INTERNAL_e0be905d_4_k_cu_115e9441_253254cute1_E,@object
	.size		_ZN40_INTERNAL_e0be905d_4_k_cu_115e9441_253254cute1_E,(_ZN40_INTERNAL_e0be905d_4_k_cu_115e9441_253254cuda3std3__45__cpo6cbeginE - _ZN40_INTERNAL_e0be905d_4_k_cu_115e9441_253254cute1_E)
_ZN40_INTERNAL_e0be905d_4_k_cu_115e9441_253254cute1_E:
	.zero		1
	.type		_ZN40_INTERNAL_e0be905d_4_k_cu_115e9441_253254cuda3std3__45__cpo6cbeginE,@object
	.size		_ZN40_INTERNAL_e0be905d_4_k_cu_115e9441_253254cuda3std3__45__cpo6cbeginE,(_ZN40_INTERNAL_e0be905d_4_k_cu_115e9441_253254cuda3std3__48in_placeE - _ZN40_INTERNAL_e0be905d_4_k_cu_115e9441_253254cuda3std3__45__cpo6cbeginE)
_ZN40_INTERNAL_e0be905d_4_k_cu_115e9441_253254cuda3std3__45__cpo6cbeginE:
	.zero		1
	.type		_ZN40_INTERNAL_e0be905d_4_k_cu_115e9441_253254cuda3std3__48in_placeE,@object
	.size		_ZN40_INTERNAL_e0be905d_4_k_cu_115e9441_253254cuda3std3__48in_placeE,(_ZN40_INTERNAL_e0be905d_4_k_cu_115e9441_253254cuda3std6ranges3__45__cpo9iter_moveE - _ZN40_INTERNAL_e0be905d_4_k_cu_115e9441_253254cuda3std3__48in_placeE)
_ZN40_INTERNAL_e0be905d_4_k_cu_115e9441_253254cuda3std3__48in_placeE:
	.zero		1
	.type		_ZN40_INTERNAL_e0be905d_4_k_cu_115e9441_253254cuda3std6ranges3__45__cpo9iter_moveE,@object
	.size		_ZN40_INTERNAL_e0be905d_4_k_cu_115e9441_253254cuda3std6ranges3__45__cpo9iter_moveE,(_ZN40_INTERNAL_e0be905d_4_k_cu_115e9441_253254cuda3std3__45__cpo5beginE - _ZN40_INTERNAL_e0be905d_4_k_cu_115e9441_253254cuda3std6ranges3__45__cpo9iter_moveE)
_ZN40_INTERNAL_e0be905d_4_k_cu_115e9441_253254cuda3std6ranges3__45__cpo9iter_moveE:
	.zero		1
	.type		_ZN40_INTERNAL_e0be905d_4_k_cu_115e9441_253254cuda3std3__45__cpo5beginE,@object
	.size		_ZN40_INTERNAL_e0be905d_4_k_cu_115e9441_253254cuda3std3__45__cpo5beginE,(_ZN40_INTERNAL_e0be905d_4_k_cu_115e9441_253254cuda3std3__442_GLOBAL__N__e0be905d_4_k_cu_115e9441_253256ignoreE - _ZN40_INTERNAL_e0be905d_4_k_cu_115e9441_253254cuda3std3__45__cpo5beginE)
_ZN40_INTERNAL_e0be905d_4_k_cu_115e9441_253254cuda3std3__45__cpo5beginE:
	.zero		1
	.type		_ZN40_INTERNAL_e0be905d_4_k_cu_115e9441_253254cuda3std3__442_GLOBAL__N__e0be905d_4_k_cu_115e9441_253256ignoreE,@object
	.size		_ZN40_INTERNAL_e0be905d_4_k_cu_115e9441_253254cuda3std3__442_GLOBAL__N__e0be905d_4_k_cu_115e9441_253256ignoreE,(_ZN40_INTERNAL_e0be905d_4_k_cu_115e9441_253254cute7productE - _ZN40_INTERNAL_e0be905d_4_k_cu_115e9441_253254cuda3std3__442_GLOBAL__N__e0be905d_4_k_cu_115e9441_253256ignoreE)
_ZN40_INTERNAL_e0be905d_4_k_cu_115e9441_253254cuda3std3__442_GLOBAL__N__e0be905d_4_k_cu_115e9441_253256ignoreE:
	.zero		1
	.type		_ZN40_INTERNAL_e0be905d_4_k_cu_115e9441_253254cute7productE,@object
	.size		_ZN40_INTERNAL_e0be905d_4_k_cu_115e9441_253254cute7productE,(_ZN40_INTERNAL_e0be905d_4_k_cu_115e9441_253254cuda3std3__45__cpo3endE - _ZN40_INTERNAL_e0be905d_4_k_cu_115e9441_253254cute7productE)
_ZN40_INTERNAL_e0be905d_4_k_cu_115e9441_253254cute7productE:
	.zero		1
	.type		_ZN40_INTERNAL_e0be905d_4_k_cu_115e9441_253254cuda3std3__45__cpo3endE,@object
	.size		_ZN40_INTERNAL_e0be905d_4_k_cu_115e9441_253254cuda3std3__45__cpo3endE,(_ZN40_INTERNAL_e0be905d_4_k_cu_115e9441_253254cuda3std3__419piecewise_constructE - _ZN40_INTERNAL_e0be905d_4_k_cu_115e9441_253254cuda3std3__45__cpo3endE)
_ZN40_INTERNAL_e0be905d_4_k_cu_115e9441_253254cuda3std3__45__cpo3endE:
	.zero		1
	.type		_ZN40_INTERNAL_e0be905d_4_k_cu_115e9441_253254cuda3std3__419piecewise_constructE,@object
	.size		_ZN40_INTERNAL_e0be905d_4_k_cu_115e9441_253254cuda3std3__419piecewise_constructE,(_ZN40_INTERNAL_e0be905d_4_k_cu_115e9441_253254cuda3std3__45__cpo4cendE - _ZN40_INTERNAL_e0be905d_4_k_cu_115e9441_253254cuda3std3__419piecewise_constructE)
_ZN40_INTERNAL_e0be905d_4_k_cu_115e9441_253254cuda3std3__419piecewise_constructE:
	.zero		1
	.type		_ZN40_INTERNAL_e0be905d_4_k_cu_115e9441_253254cuda3std3__45__cpo4cendE,@object
	.size		_ZN40_INTERNAL_e0be905d_4_k_cu_115e9441_253254cuda3std3__45__cpo4cendE,(_ZN40_INTERNAL_e0be905d_4_k_cu_115e9441_253254cuda3std6ranges3__45__cpo4swapE - _ZN40_INTERNAL_e0be905d_4_k_cu_115e9441_253254cuda3std3__45__cpo4cendE)
_ZN40_INTERNAL_e0be905d_4_k_cu_115e9441_253254cuda3std3__45__cpo4cendE:
	.zero		1
	.type		_ZN40_INTERNAL_e0be905d_4_k_cu_115e9441_253254cuda3std6ranges3__45__cpo4swapE,@object
	.size		_ZN40_INTERNAL_e0be905d_4_k_cu_115e9441_253254cuda3std6ranges3__45__cpo4swapE,(.L_8 - _ZN40_INTERNAL_e0be905d_4_k_cu_115e9441_253254cuda3std6ranges3__45__cpo4swapE)
_ZN40_INTERNAL_e0be905d_4_k_cu_115e9441_253254cuda3std6ranges3__45__cpo4swapE:
	.zero		1
.L_8:


//--------------------- .nv.constant0._ZN7cutlass13device_kernelINS_4gemm6kernel13GemmUniversalIN4cute5tupleIJiiiiEEENS1_10collective13CollectiveMmaINS1_34MainloopSm90TmaGmmaWarpSpecializedILi4ENS5_IJNS4_1CILi1EEENSA_ILi4EEESB_EEENS1_35KernelTmaWarpSpecializedCooperativeEEENS5_IJNSA_ILi128EEENSA_ILi256EEENSA_ILi32EEEEEEfNS5_IJlSB_lEEEfSK_NS4_8TiledMMAINS4_8MMA_AtomIJNS4_4SM904GMMA30MMA_64x256x8_F32TF32TF32_SS_TNILNSO_7ScaleInE1ELSQ_1EEEEEENS4_6LayoutINS5_IJNSA_ILi2EEESB_SB_EEENS5_IJSB_NSA_ILi0EEESW_EEEEENS5_IJNS4_10UnderscoreESZ_SZ_EEEEENS4_23SM90_TMA_LOAD_MULTICASTENS4_14ComposedLayoutINS4_7SwizzleILi3ELi4ELi3EEENS4_18smem_ptr_flag_bitsILi32EEENST_INS5_IJNSA_ILi8EEESI_EEENS5_IJSI_SB_EEEEEEEvNS4_8identityENS4_13SM90_TMA_LOADES1C_vS1D_EENS_8epilogue10collective6detail29Sm90TmaWarpSpecializedAdapterINS1H_15DefaultEpilogueIfSK_SK_NS1G_6thread17LinearCombinationIfLi1EffLNS1L_9ScaleType4KindE0ELNS_15FloatRoundStyleE2EfEENS1_15EpilogueDefaultEEEEEvvEEEEvNT_6ParamsE --------------------------
	.section	.nv.constant0._ZN7cutlass13device_kernelINS_4gemm6kernel13GemmUniversalIN4cute5tupleIJiiiiEEENS1_10collective13CollectiveMmaINS1_34MainloopSm90TmaGmmaWarpSpecializedILi4ENS5_IJNS4_1CILi1EEENSA_ILi4EEESB_EEENS1_35KernelTmaWarpSpecializedCooperativeEEENS5_IJNSA_ILi128EEENSA_ILi256EEENSA_ILi32EEEEEEfNS5_IJlSB_lEEEfSK_NS4_8TiledMMAINS4_8MMA_AtomIJNS4_4SM904GMMA30MMA_64x256x8_F32TF32TF32_SS_TNILNSO_7ScaleInE1ELSQ_1EEEEEENS4_6LayoutINS5_IJNSA_ILi2EEESB_SB_EEENS5_IJSB_NSA_ILi0EEESW_EEEEENS5_IJNS4_10UnderscoreESZ_SZ_EEEEENS4_23SM90_TMA_LOAD_MULTICASTENS4_14ComposedLayoutINS4_7SwizzleILi3ELi4ELi3EEENS4_18smem_ptr_flag_bitsILi32EEENST_INS5_IJNSA_ILi8EEESI_EEENS5_IJSI_SB_EEEEEEEvNS4_8identityENS4_13SM90_TMA_LOADES1C_vS1D_EENS_8epilogue10collective6detail29Sm90TmaWarpSpecializedAdapterINS1H_15DefaultEpilogueIfSK_SK_NS1G_6thread17LinearCombinationIfLi1EffLNS1L_9ScaleType4KindE0ELNS_15FloatRoundStyleE2EfEENS1_15EpilogueDefaultEEEEEvvEEEEvNT_6ParamsE,"a",@progbits
	.sectionflags	@""
	.align	4
.nv.constant0._ZN7cutlass13device_kernelINS_4gemm6kernel13GemmUniversalIN4cute5tupleIJiiiiEEENS1_10collective13CollectiveMmaINS1_34MainloopSm90TmaGmmaWarpSpecializedILi4ENS5_IJNS4_1CILi1EEENSA_ILi4EEESB_EEENS1_35KernelTmaWarpSpecializedCooperativeEEENS5_IJNSA_ILi128EEENSA_ILi256EEENSA_ILi32EEEEEEfNS5_IJlSB_lEEEfSK_NS4_8TiledMMAINS4_8MMA_AtomIJNS4_4SM904GMMA30MMA_64x256x8_F32TF32TF32_SS_TNILNSO_7ScaleInE1ELSQ_1EEEEEENS4_6LayoutINS5_IJNSA_ILi2EEESB_SB_EEENS5_IJSB_NSA_ILi0EEESW_EEEEENS5_IJNS4_10UnderscoreESZ_SZ_EEEEENS4_23SM90_TMA_LOAD_MULTICASTENS4_14ComposedLayoutINS4_7SwizzleILi3ELi4ELi3EEENS4_18smem_ptr_flag_bitsILi32EEENST_INS5_IJNSA_ILi8EEESI_EEENS5_IJSI_SB_EEEEEEEvNS4_8identityENS4_13SM90_TMA_LOADES1C_vS1D_EENS_8epilogue10collective6detail29Sm90TmaWarpSpecializedAdapterINS1H_15DefaultEpilogueIfSK_SK_NS1G_6thread17LinearCombinationIfLi1EffLNS1L_9ScaleType4KindE0ELNS_15FloatRoundStyleE2EfEENS1_15EpilogueDefaultEEEEEvvEEEEvNT_6ParamsE:
	.zero		1664


//--------------------- SYMBOLS --------------------------

	.type		.nv.reservedSmem.offset0,@object
	.size		.nv.reservedSmem.offset0,0x4
	.type		__assertfail,@function
